def gluon_tcgen05(
    a_ptr,
    b_ptr,
    c_ptr,
    M,
    N,
    K,
    stride_am,
    stride_bk,
    stride_cm,
    BLOCK_M: gl.constexpr,
    BLOCK_N: gl.constexpr,
    BLOCK_K: gl.constexpr,
    DTYPE: gl.constexpr,
    A_LAYOUT: gl.constexpr,
    B_LAYOUT: gl.constexpr,
    C_LAYOUT: gl.constexpr,
    B_SHAPE: gl.constexpr,
    TMEM_LAYOUT: gl.constexpr,
    TMEM_REG: gl.constexpr,
    TRANS_B: gl.constexpr,
    NUM_BUFFERS: gl.constexpr,
):
    a_desc = tma.make_tensor_descriptor(
        a_ptr, [M, K], [stride_am, 1], [BLOCK_M, BLOCK_K], A_LAYOUT
    )
    b_desc = tma.make_tensor_descriptor(
        b_ptr,
        [N, K] if TRANS_B else [K, N],
        [stride_bk, 1],
        B_SHAPE,
        B_LAYOUT,
    )
    c_desc = tma.make_tensor_descriptor(
        c_ptr, [M, N], [stride_cm, 1], [BLOCK_M, BLOCK_N], C_LAYOUT
    )

    a_bufs = gl.allocate_shared_memory(
        DTYPE, [NUM_BUFFERS, BLOCK_M, BLOCK_K], A_LAYOUT
    )
    b_bufs = gl.allocate_shared_memory(DTYPE, [NUM_BUFFERS] + B_SHAPE, B_LAYOUT)

    pid_m = gl.program_id(0)
    pid_n = gl.program_id(1)
    off_m = pid_m * BLOCK_M
    off_n = pid_n * BLOCK_N

    tma_bars = gl.allocate_shared_memory(
        gl.int64, [NUM_BUFFERS, 1], mbarrier.MBarrierLayout()
    )
    mma_bars = gl.allocate_shared_memory(
        gl.int64, [NUM_BUFFERS, 1], mbarrier.MBarrierLayout()
    )
    for i in gl.static_range(NUM_BUFFERS):
        mbarrier.init(tma_bars.index(i), count=1)
        mbarrier.init(mma_bars.index(i), count=1)

    acc_tmem = allocate_tensor_memory(gl.float32, [BLOCK_M, BLOCK_N], TMEM_LAYOUT)
    idx = 0
    phase = 0
    use_acc = False
    for k in range(0, K, BLOCK_K):
        a = a_bufs.index(idx)
        b = b_bufs.index(idx)
        tma_bar = tma_bars.index(idx)
        mma_bar = mma_bars.index(idx)
        mbarrier.expect(
            tma_bar, a_desc.block_type.nbytes + b_desc.block_type.nbytes
        )
        tma.async_copy_global_to_shared(a_desc, [off_m, k], tma_bar, a)
        tma.async_copy_global_to_shared(
            b_desc, [off_n, k] if TRANS_B else [k, off_n], tma_bar, b
        )
        mbarrier.wait(tma_bar, phase=phase)

        if TRANS_B:
            b = b.permute((1, 0))
        tcgen05_mma(a, b, acc_tmem, use_acc=use_acc)
        tcgen05_commit(mma_bar)
        mbarrier.wait(mma_bar, phase=phase)
        use_acc = True

        idx += 1
        if idx == NUM_BUFFERS:
            idx = 0
            phase ^= 1

    for i in gl.static_range(NUM_BUFFERS):
        mbarrier.invalidate(tma_bars.index(i))
        mbarrier.invalidate(mma_bars.index(i))

    acc = acc_tmem.load(TMEM_REG)
    c_smem = gl.allocate_shared_memory(DTYPE, [BLOCK_M, BLOCK_N], C_LAYOUT)
    c_smem.store(acc.to(DTYPE))
    fence_async_shared()
    tma.async_copy_shared_to_global(c_desc, [off_m, off_n], c_smem)
    tma.store_wait(pendings=0)

# config = {"BLOCK_K": 128, "BLOCK_M": 64, "BLOCK_N": 128, "arch": "sm_100", "dtype": "fp8e4m3", "num_buffers": 4, "num_warps": 8, "trans_b": 1}
# arch = sm_100


// ===== COMPILED SASS (sm_100a) =====

	.target	sm_100a

	.elftype	@"ET_EXEC"


//--------------------- .note.nv.tkinfo           --------------------------
	.section	.note.nv.tkinfo,"",@"SHT_NOTE"
	.sectionflags	@"SHF_NOTE_NV_TKINFO"
	.tkinfo
        /*0018*/ 	.word	0x00000081
        /*0030*/ 	.string	""
        /*0030*/ 	.string	"ptxas-blackwell"
        /*0030*/ 	.string	"Cuda compilation tools, release 12.9, V12.9.86"
        /*0030*/ 	.string	"Build cuda_12.9.r12.9/compiler.36037853_0"
        /*0030*/ 	.string	"-v  -suppress-debug-info  -lineinfo  -arch sm_100a "



//--------------------- .note.nv.cuver            --------------------------
	.section	.note.nv.cuver,"",@"SHT_NOTE"
	.sectionflags	@"SHF_NOTE_NV_CUVER"
        /*0018*/ 	.short	0x0001
        /*001a*/ 	.short	0x0064
        /*001c*/ 	.short	0x0001
        /*001e*/ 	.short	0x0000
        /*0020*/ 	.short	0x0001
        /*0022*/ 	.short	0x0000


//--------------------- .nv.info                  --------------------------
	.section	.nv.info,"",@"SHT_CUDA_INFO"
	.align	4


	//----- nvinfo : EIATTR_REGCOUNT
	.align		4
        /*0000*/ 	.byte	0x04, 0x2f
        /*0002*/ 	.short	(.L_4 - .L_3)
	.align		4
.L_3:
        /*0004*/ 	.word	index@(gluon_tcgen05)
        /*0008*/ 	.word	0x00000027


	//----- nvinfo : EIATTR_FRAME_SIZE
	.align		4
.L_4:
        /*000c*/ 	.byte	0x04, 0x11
        /*000e*/ 	.short	(.L_6 - .L_5)
	.align		4
.L_5:
        /*0010*/ 	.word	index@($__internal_2_$__cuda_sm10x_tcgen05_guardrail_trap_unallocated_columns_being_dealloced)
        /*0014*/ 	.word	0x00000000


	//----- nvinfo : EIATTR_FRAME_SIZE
	.align		4
.L_6:
        /*0018*/ 	.byte	0x04, 0x11
        /*001a*/ 	.short	(.L_8 - .L_7)
	.align		4
.L_7:
        /*001c*/ 	.word	index@($__internal_1_$__cuda_sm10x_tcgen05_guardrail_trap_phase_invalid_during_alloc)
        /*0020*/ 	.word	0x00000000


	//----- nvinfo : EIATTR_FRAME_SIZE
	.align		4
.L_8:
        /*0024*/ 	.byte	0x04, 0x11
        /*0026*/ 	.short	(.L_10 - .L_9)
	.align		4
.L_9:
        /*0028*/ 	.word	index@($__internal_0_$__cuda_sm10x_tcgen05_guardrail_trap_col_being_dealloced_not_returned_by_alloc)
        /*002c*/ 	.word	0x00000000


	//----- nvinfo : EIATTR_FRAME_SIZE
	.align		4
.L_10:
        /*0030*/ 	.byte	0x04, 0x11
        /*0032*/ 	.short	(.L_12 - .L_11)
	.align		4
.L_11:
        /*0034*/ 	.word	index@(gluon_tcgen05)
        /*0038*/ 	.word	0x00000000


	//----- nvinfo : EIATTR_MIN_STACK_SIZE
	.align		4
.L_12:
        /*003c*/ 	.byte	0x04, 0x12
        /*003e*/ 	.short	(.L_14 - .L_13)
	.align		4
.L_13:
        /*0040*/ 	.word	index@(gluon_tcgen05)
        /*0044*/ 	.word	0x00000000
.L_14:


//--------------------- .nv.info.gluon_tcgen05    --------------------------
	.section	.nv.info.gluon_tcgen05,"",@"SHT_CUDA_INFO"
	.sectionflags	@""
	.align	4


	//----- nvinfo : EIATTR_CUDA_API_VERSION
	.align		4
        /*0000*/ 	.byte	0x04, 0x37
        /*0002*/ 	.short	(.L_16 - .L_15)
.L_15:
        /*0004*/ 	.word	0x00000081


	//----- nvinfo : EIATTR_KPARAM_INFO
	.align		4
.L_16:
        /*0008*/ 	.byte	0x04, 0x17
        /*000a*/ 	.short	(.L_18 - .L_17)
.L_17:
        /*000c*/ 	.word	0x00000000
        /*0010*/ 	.short	0x000a
        /*0012*/ 	.short	0x0048
        /*0014*/ 	.byte	0x00, 0xf4, 0x21, 0x00


	//----- nvinfo : EIATTR_KPARAM_INFO
	.align		4
.L_18:
        /*0018*/ 	.byte	0x04, 0x17
        /*001a*/ 	.short	(.L_20 - .L_19)
.L_19:
        /*001c*/ 	.word	0x00000000
        /*0020*/ 	.short	0x0009
        /*0022*/ 	.short	0x0040
        /*0024*/ 	.byte	0x00, 0xf4, 0x21, 0x00


	//----- nvinfo : EIATTR_KPARAM_INFO
	.align		4
.L_20:
        /*0028*/ 	.byte	0x04, 0x17
        /*002a*/ 	.short	(.L_22 - .L_21)
.L_21:
        /*002c*/ 	.word	0x00000000
        /*0030*/ 	.short	0x0008
        /*0032*/ 	.short	0x0038
        /*0034*/ 	.byte	0x00, 0xf0, 0x21, 0x00


	//----- nvinfo : EIATTR_KPARAM_INFO
	.align		4
.L_22:
        /*0038*/ 	.byte	0x04, 0x17
        /*003a*/ 	.short	(.L_24 - .L_23)
.L_23:
        /*003c*/ 	.word	0x00000000
        /*0040*/ 	.short	0x0007
        /*0042*/ 	.short	0x0030
        /*0044*/ 	.byte	0x00, 0xf0, 0x21, 0x00


	//----- nvinfo : EIATTR_KPARAM_INFO
	.align		4
.L_24:
        /*0048*/ 	.byte	0x04, 0x17
        /*004a*/ 	.short	(.L_26 - .L_25)
.L_25:
        /*004c*/ 	.word	0x00000000
        /*0050*/ 	.short	0x0006
        /*0052*/ 	.short	0x0028
        /*0054*/ 	.byte	0x00, 0xf0, 0x21, 0x00


	//----- nvinfo : EIATTR_KPARAM_INFO
	.align		4
.L_26:
        /*0058*/ 	.byte	0x04, 0x17
        /*005a*/ 	.short	(.L_28 - .L_27)
.L_27:
        /*005c*/ 	.word	0x00000000
        /*0060*/ 	.short	0x0005
        /*0062*/ 	.short	0x0020
        /*0064*/ 	.byte	0x00, 0xf0, 0x11, 0x00


	//----- nvinfo : EIATTR_KPARAM_INFO
	.align		4
.L_28:
        /*0068*/ 	.byte	0x04, 0x17
        /*006a*/ 	.short	(.L_30 - .L_29)
.L_29:
        /*006c*/ 	.word	0x00000000
        /*0070*/ 	.short	0x0004
        /*0072*/ 	.short	0x001c
        /*0074*/ 	.byte	0x00, 0xf0, 0x11, 0x00


	//----- nvinfo : EIATTR_KPARAM_INFO
	.align		4
.L_30:
        /*0078*/ 	.byte	0x04, 0x17
        /*007a*/ 	.short	(.L_32 - .L_31)
.L_31:
        /*007c*/ 	.word	0x00000000
        /*0080*/ 	.short	0x0003
        /*0082*/ 	.short	0x0018
        /*0084*/ 	.byte	0x00, 0xf0, 0x11, 0x00


	//----- nvinfo : EIATTR_KPARAM_INFO
	.align		4
.L_32:
        /*0088*/ 	.byte	0x04, 0x17
        /*008a*/ 	.short	(.L_34 - .L_33)
.L_33:
        /*008c*/ 	.word	0x00000000
        /*0090*/ 	.short	0x0002
        /*0092*/ 	.short	0x0010
        /*0094*/ 	.byte	0x00, 0xf4, 0x21, 0x00


	//----- nvinfo : EIATTR_KPARAM_INFO
	.align		4
.L_34:
        /*0098*/ 	.byte	0x04, 0x17
        /*009a*/ 	.short	(.L_36 - .L_35)
.L_35:
        /*009c*/ 	.word	0x00000000
        /*00a0*/ 	.short	0x0001
        /*00a2*/ 	.short	0x0008
        /*00a4*/ 	.byte	0x00, 0xf4, 0x21, 0x00


	//----- nvinfo : EIATTR_KPARAM_INFO
	.align		4
.L_36:
        /*00a8*/ 	.byte	0x04, 0x17
        /*00aa*/ 	.short	(.L_38 - .L_37)
.L_37:
        /*00ac*/ 	.word	0x00000000
        /*00b0*/ 	.short	0x0000
        /*00b2*/ 	.short	0x0000
        /*00b4*/ 	.byte	0x00, 0xf4, 0x21, 0x00


	//----- nvinfo : EIATTR_AT_ENTRY_FRAGMENTS
	.align		4
.L_38:
        /*00b8*/ 	.byte	0x04, 0x4f
        /*00ba*/ 	.short	(.L_40 - .L_39)


	//   ....[0]....
.L_39:
        /*00bc*/ 	.word	0x00000004


	//----- nvinfo : EIATTR_RESERVED_SMEM_USED
	.align		4
.L_40:
        /*00c0*/ 	.byte	0x01, 0x41
	.zero		2


	//----- nvinfo : EIATTR_SPARSE_MMA_MASK
	.align		4
        /*00c4*/ 	.byte	0x03, 0x50
        /*00c6*/ 	.short	0x0000


	//----- nvinfo : EIATTR_TCGEN05_1CTA_USED
	.align		4
        /*00c8*/ 	.byte	0x01, 0x51
	.zero		2


	//----- nvinfo : EIATTR_MAXREG_COUNT
	.align		4
        /*00cc*/ 	.byte	0x03, 0x1b
        /*00ce*/ 	.short	0x00ff


	//----- nvinfo : EIATTR_NUM_BARRIERS
	.align		4
        /*00d0*/ 	.byte	0x02, 0x4c
        /*00d2*/ 	.byte	0x01
	.zero		1


	//----- nvinfo : EIATTR_INT_WARP_WIDE_INSTR_OFFSETS
	.align		4
        /*00d4*/ 	.byte	0x04, 0x31
        /*00d6*/ 	.short	(.L_42 - .L_41)


	//   ....[0]....
.L_41:
        /*00d8*/ 	.word	0x00001670


	//   ....[1]....
        /*00dc*/ 	.word	0x00001690


	//   ....[2]....
        /*00e0*/ 	.word	0x00001710


	//   ....[3]....
        /*00e4*/ 	.word	0x00001ae0


	//   ....[4]....
        /*00e8*/ 	.word	0x00001af0


	//   ....[5]....
        /*00ec*/ 	.word	0x00001b50


	//   ....[6]....
        /*00f0*/ 	.word	0x00001b60


	//   ....[7]....
        /*00f4*/ 	.word	0x00001e30


	//   ....[8]....
        /*00f8*/ 	.word	0x00001e40


	//   ....[9]....
        /*00fc*/ 	.word	0x00001fc0


	//   ....[10]....
        /*0100*/ 	.word	0x00001ff0


	//   ....[11]....
        /*0104*/ 	.word	0x00002020


	//   ....[12]....
        /*0108*/ 	.word	0x00002040


	//   ....[13]....
        /*010c*/ 	.word	0x00002340


	//   ....[14]....
        /*0110*/ 	.word	0x00002350


	//   ....[15]....
        /*0114*/ 	.word	0x00002730


	//   ....[16]....
        /*0118*/ 	.word	0x00002740


	//   ....[17]....
        /*011c*/ 	.word	0x00002a80


	//   ....[18]....
        /*0120*/ 	.word	0x00002ad0


	//----- nvinfo : EIATTR_COOP_GROUP_MASK_REGIDS
	.align		4
.L_42:
        /*0124*/ 	.byte	0x04, 0x29
        /*0126*/ 	.short	(.L_44 - .L_43)


	//   ....[0]....
.L_43:
        /*0128*/ 	.word	0xffffffff


	//   ....[1]....
        /*012c*/ 	.word	0xffffffff


	//   ....[2]....
        /*0130*/ 	.word	0xffffffff


	//   ....[3]....
        /*0134*/ 	.word	0xffffffff


	//   ....[4]....
        /*0138*/ 	.word	0xffffffff


	//   ....[5]....
        /*013c*/ 	.word	0xffffffff


	//   ....[6]....
        /*0140*/ 	.word	0xffffffff


	//   ....[7]....
        /*0144*/ 	.word	0xffffffff


	//   ....[8]....
        /*0148*/ 	.word	0xffffffff


	//   ....[9]....
        /*014c*/ 	.word	0xffffffff


	//----- nvinfo : EIATTR_COOP_GROUP_INSTR_OFFSETS
	.align		4
.L_44:
        /*0150*/ 	.byte	0x04, 0x28
        /*0152*/ 	.short	(.L_46 - .L_45)


	//   ....[0]....
.L_45:
        /*0154*/ 	.word	0x00000050


	//   ....[1]....
        /*0158*/ 	.word	0x00000310


	//   ....[2]....
        /*015c*/ 	.word	0x000004f0


	//   ....[3]....
        /*0160*/ 	.word	0x00000980


	//   ....[4]....
        /*0164*/ 	.word	0x00000ac0


	//   ....[5]....
        /*0168*/ 	.word	0x00000fa0


	//   ....[6]....
        /*016c*/ 	.word	0x000010e0


	//   ....[7]....
        /*0170*/ 	.word	0x00001530


	//   ....[8]....
        /*0174*/ 	.word	0x00002910


	//   ....[9]....
        /*0178*/ 	.word	0x00002b80


	//----- nvinfo : EIATTR_VRC_CTA_INIT_COUNT
	.align		4
.L_46:
        /*017c*/ 	.byte	0x02, 0x4a
        /*017e*/ 	.byte	0x80
	.zero		1


	//----- nvinfo : EIATTR_MBARRIER_INSTR_OFFSETS
	.align		4
        /*0180*/ 	.byte	0x04, 0x39
        /*0182*/ 	.short	(.L_48 - .L_47)


	//   ....[0]....
.L_47:
        /*0184*/ 	.word	0x00001730
        /*0188*/ 	.word	0x000000ff
        /*018c*/ 	.word	0x00018000
        /*0190*/ 	.short	0x0100
        /*0192*/ 	.byte	0x08
	.zero		1


	//   ....[1]....
        /*0194*/ 	.word	0x00001740
        /*0198*/ 	.word	0x000000ff
        /*019c*/ 	.word	0x00018020
        /*01a0*/ 	.short	0x0100
        /*01a2*/ 	.byte	0x08
	.zero		1


	//   ....[2]....
        /*01a4*/ 	.word	0x000017f0
        /*01a8*/ 	.word	0x000000ff
        /*01ac*/ 	.word	0x00018008
        /*01b0*/ 	.short	0x0100
        /*01b2*/ 	.byte	0x08
	.zero		1


	//   ....[3]....
        /*01b4*/ 	.word	0x00001800
        /*01b8*/ 	.word	0x000000ff
        /*01bc*/ 	.word	0x00018028
        /*01c0*/ 	.short	0x0100
        /*01c2*/ 	.byte	0x08
	.zero		1


	//   ....[4]....
        /*01c4*/ 	.word	0x000018e0
        /*01c8*/ 	.word	0x000000ff
        /*01cc*/ 	.word	0x00018010
        /*01d0*/ 	.short	0x0100
        /*01d2*/ 	.byte	0x08
	.zero		1


	//   ....[5]....
        /*01d4*/ 	.word	0x000018f0
        /*01d8*/ 	.word	0x000000ff
        /*01dc*/ 	.word	0x00018030
        /*01e0*/ 	.short	0x0100
        /*01e2*/ 	.byte	0x08
	.zero		1


	//   ....[6]....
        /*01e4*/ 	.word	0x00001a00
        /*01e8*/ 	.word	0x000000ff
        /*01ec*/ 	.word	0x00018018
        /*01f0*/ 	.short	0x0100
        /*01f2*/ 	.byte	0x08
	.zero		1


	//   ....[7]....
        /*01f4*/ 	.word	0x00001a10
        /*01f8*/ 	.word	0x000000ff
        /*01fc*/ 	.word	0x00018038
        /*0200*/ 	.short	0x0100
        /*0202*/ 	.byte	0x08
	.zero		1


	//   ....[8]....
        /*0204*/ 	.word	0x00001bf0
        /*0208*/ 	.word	0x000000ff
        /*020c*/ 	.word	0x00018000
        /*0210*/ 	.short	0x010a
        /*0212*/ 	.byte	0x08
	.zero		1


	//   ....[9]....
        /*0214*/ 	.word	0x00001e90
        /*0218*/ 	.word	0x000000ff
        /*021c*/ 	.word	0x00018020
        /*0220*/ 	.short	0x010a
        /*0222*/ 	.byte	0x08
	.zero		1


	//   ....[10]....
        /*0224*/ 	.word	0x000020c0
        /*0228*/ 	.word	0x000000ff
        /*022c*/ 	.word	0x00018000
        /*0230*/ 	.short	0x010a
        /*0232*/ 	.byte	0x1c
	.zero		1


	//   ....[11]....
        /*0234*/ 	.word	0x00002390
        /*0238*/ 	.word	0x000000ff
        /*023c*/ 	.word	0x00018020
        /*0240*/ 	.short	0x010a
        /*0242*/ 	.byte	0x1c
	.zero		1


	//   ....[12]....
        /*0244*/ 	.word	0x00002490
        /*0248*/ 	.word	0x000000ff
        /*024c*/ 	.word	0x00018000
        /*0250*/ 	.short	0x0108
        /*0252*/ 	.byte	0x08
	.zero		1


	//   ....[13]....
        /*0254*/ 	.word	0x000024a0
        /*0258*/ 	.word	0x000000ff
        /*025c*/ 	.word	0x00018020
        /*0260*/ 	.short	0x0108
        /*0262*/ 	.byte	0x08
	.zero		1


	//   ....[14]....
        /*0264*/ 	.word	0x000024f0
        /*0268*/ 	.word	0x000000ff
        /*026c*/ 	.word	0x00018008
        /*0270*/ 	.short	0x0108
        /*0272*/ 	.byte	0x08
	.zero		1


	//   ....[15]....
        /*0274*/ 	.word	0x00002500
        /*0278*/ 	.word	0x000000ff
        /*027c*/ 	.word	0x00018028
        /*0280*/ 	.short	0x0108
        /*0282*/ 	.byte	0x08
	.zero		1


	//   ....[16]....
        /*0284*/ 	.word	0x00002550
        /*0288*/ 	.word	0x000000ff
        /*028c*/ 	.word	0x00018010
        /*0290*/ 	.short	0x0108
        /*0292*/ 	.byte	0x08
	.zero		1


	//   ....[17]....
        /*0294*/ 	.word	0x00002560
        /*0298*/ 	.word	0x000000ff
        /*029c*/ 	.word	0x00018030
        /*02a0*/ 	.short	0x0108
        /*02a2*/ 	.byte	0x08
	.zero		1


	//   ....[18]....
        /*02a4*/ 	.word	0x000025b0
        /*02a8*/ 	.word	0x000000ff
        /*02ac*/ 	.word	0x00018018
        /*02b0*/ 	.short	0x0108
        /*02b2*/ 	.byte	0x08
	.zero		1


	//   ....[19]....
        /*02b4*/ 	.word	0x000025c0
        /*02b8*/ 	.word	0x000000ff
        /*02bc*/ 	.word	0x00018038
        /*02c0*/ 	.short	0x0108
        /*02c2*/ 	.byte	0x08
	.zero		1


	//   ....[20]....
        /*02c4*/ 	.word	0x00002ba0
        /*02c8*/ 	.word	0x000000ff
        /*02cc*/ 	.word	0x00018000
        /*02d0*/ 	.short	0x010a
        /*02d2*/ 	.byte	0x08
	.zero		1


	//   ....[21]....
        /*02d4*/ 	.word	0x00002bd0
        /*02d8*/ 	.word	0x000000ff
        /*02dc*/ 	.word	0x00018020
        /*02e0*/ 	.short	0x010a
        /*02e2*/ 	.byte	0x08
	.zero		1


	//   ....[22]....
        /*02e4*/ 	.word	0x00002c00
        /*02e8*/ 	.word	0x000000ff
        /*02ec*/ 	.word	0x00018000
        /*02f0*/ 	.short	0x010a
        /*02f2*/ 	.byte	0x1c
	.zero		1


	//   ....[23]....
        /*02f4*/ 	.word	0x00002c30
        /*02f8*/ 	.word	0x000000ff
        /*02fc*/ 	.word	0x00018020
        /*0300*/ 	.short	0x010a
        /*0302*/ 	.byte	0x1c
	.zero		1


	//----- nvinfo : EIATTR_NUM_MBARRIERS
	.align		4
.L_48:
        /*0304*/ 	.byte	0x03, 0x38
        /*0306*/ 	.short	0x0008


	//----- nvinfo : EIATTR_EXIT_INSTR_OFFSETS
	.align		4
        /*0308*/ 	.byte	0x04, 0x1c
        /*030a*/ 	.short	(.L_50 - .L_49)


	//   ....[0]....
.L_49:
        /*030c*/ 	.word	0x00002b90


	//----- nvinfo : EIATTR_REQNTID
	.align		4
.L_50:
        /*0310*/ 	.byte	0x04, 0x10
        /*0312*/ 	.short	(.L_52 - .L_51)
.L_51:
        /*0314*/ 	.word	0x00000100
        /*0318*/ 	.word	0x00000001
        /*031c*/ 	.word	0x00000001


	//----- nvinfo : EIATTR_CRS_STACK_SIZE
	.align		4
.L_52:
        /*0320*/ 	.byte	0x04, 0x1e
        /*0322*/ 	.short	(.L_54 - .L_53)
.L_53:
        /*0324*/ 	.word	0x00000000


	//----- nvinfo : EIATTR_CBANK_PARAM_SIZE
	.align		4
.L_54:
        /*0328*/ 	.byte	0x03, 0x19
        /*032a*/ 	.short	0x0050


	//----- nvinfo : EIATTR_PARAM_CBANK
	.align		4
        /*032c*/ 	.byte	0x04, 0x0a
        /*032e*/ 	.short	(.L_56 - .L_55)
	.align		4
.L_55:
        /*0330*/ 	.word	index@(.nv.constant0.gluon_tcgen05)
        /*0334*/ 	.short	0x0380
        /*0336*/ 	.short	0x0050


	//----- nvinfo : EIATTR_SW_WAR
	.align		4
.L_56:
        /*0338*/ 	.byte	0x04, 0x36
        /*033a*/ 	.short	(.L_58 - .L_57)
.L_57:
        /*033c*/ 	.word	0x00000008
.L_58:


//--------------------- .nv.compat                --------------------------
	.section	.nv.compat,"",@"SHT_CUDA_COMPAT_INFO"
	.align	4
        /*0000*/ 	.byte	0x02, 0x02, 0x02, 0x00, 0x02, 0x05, 0x05, 0x00, 0x02, 0x03, 0x03, 0x00, 0x02, 0x06, 0x01, 0x00


//--------------------- .nv.callgraph             --------------------------
	.section	.nv.callgraph,"",@"SHT_CUDA_CALLGRAPH"
	.align	4
	.sectionentsize	8
	.align		4
        /*0000*/ 	.word	0x00000000
	.align		4
        /*0004*/ 	.word	0xffffffff
	.align		4
        /*0008*/ 	.word	0x00000000
	.align		4
        /*000c*/ 	.word	0xfffffffe
	.align		4
        /*0010*/ 	.word	0x00000000
	.align		4
        /*0014*/ 	.word	0xfffffffd
	.align		4
        /*0018*/ 	.word	0x00000000
	.align		4
        /*001c*/ 	.word	0xfffffffc


//--------------------- .text.gluon_tcgen05       --------------------------
	.section	.text.gluon_tcgen05,"ax",@progbits
	.align	128
        .global         gluon_tcgen05
        .type           gluon_tcgen05,@function
        .size           gluon_tcgen05,(.L_x_86 - gluon_tcgen05)
        .other          gluon_tcgen05,@"STO_CUDA_ENTRY STV_DEFAULT"
gluon_tcgen05:
.text.gluon_tcgen05:
[----:B------:R-:W1:Y:S01]  /*0000*/  LDC R1, c[0x0][0x37c] ;  /* 0x0000df00ff017b82 */ /* 0x000e620000000800 */
[----:B------:R-:W2:Y:S02]  /*0010*/  S2R R0, SR_TID.X ;  /* 0x0000000000007919 */ /* 0x000ea40000002100 */
[----:B--2---:R-:W-:-:S13]  /*0020*/  ISETP.GE.U32.AND P2, PT, R0, 0x20, PT ;  /* 0x000000200000780c */ /* 0x004fda0003f46070 */
[----:B------:R-:W-:Y:S05]  /*0030*/  @P2 BRA `(.L_x_0) ;  /* 0x0000000000b82947 */ /* 0x000fea0003800000 */
[----:B------:R-:W2:Y:S01]  /*0040*/  S2UR UR6, SR_CgaCtaId ;  /* 0x00000000000679c3 */ /* 0x000ea20000008800 */
[----:B------:R-:W-:Y:S01]  /*0050*/  NOP ;  /* 0x0000000000007918 */ /* 0x000fe20000000000 */
[----:B------:R-:W-:Y:S02]  /*0060*/  UMOV UR4, 0x40 ;  /* 0x0000004000047882 */ /* 0x000fe40000000000 */
[----:B--2---:R-:W-:-:S09]  /*0070*/  ULEA UR4, UR6, UR4, 0x18 ;  /* 0x0000000406047291 */ /* 0x004fd2000f8ec0ff */
[----:B------:R-:W2:Y:S01]  /*0080*/  LDS.U8 R2, [UR4] ;  /* 0x00000004ff027984 */ /* 0x000ea20008000000 */
[----:B------:R-:W-:Y:S02]  /*0090*/  UMOV UR4, 0x400 ;  /* 0x0000040000047882 */ /* 0x000fe40000000000 */
[----:B------:R-:W-:Y:S01]  /*00a0*/  ULEA UR4, UR6, UR4, 0x18 ;  /* 0x0000000406047291 */ /* 0x000fe2000f8ec0ff */
[----:B--2---:R-:W-:-:S13]  /*00b0*/  ISETP.NE.AND P0, PT, R2, RZ, PT ;  /* 0x000000ff0200720c */ /* 0x004fda0003f05270 */
[----:B------:R-:W-:Y:S05]  /*00c0*/  @P0 BRA `(.L_x_1) ;  /* 0x00000000007c0947 */ /* 0x000fea0003800000 */
[----:B------:R-:W-:-:S13]  /*00d0*/  ELECT P0, URZ, PT ;  /* 0x0000000000ff782f */ /* 0x000fda0003800000 */
[----:B------:R-:W-:Y:S05]  /*00e0*/  @!P0 BRA `(.L_x_2) ;  /* 0x0000000000848947 */ /* 0x000fea0003800000 */
[----:B------:R-:W-:Y:S01]  /*00f0*/  UMOV UR5, 0x4 ;  /* 0x0000000400057882 */ /* 0x000fe20000000000 */
[----:B------:R-:W-:Y:S02]  /*0100*/  IMAD.MOV.U32 R5, RZ, RZ, 0x1 ;  /* 0x00000001ff057424 */ /* 0x000fe400078e00ff */
[----:B------:R-:W-:Y:S02]  /*0110*/  IMAD.MOV.U32 R3, RZ, RZ, 0xf ;  /* 0x0000000fff037424 */ /* 0x000fe400078e00ff */
[----:B------:R-:W-:Y:S04]  /*0120*/  DEPBAR.LE SB2, 0x36 ;  /* 0x0000ad800000791a */ /* 0x000fe80000000000 */
[----:B------:R-:W2:Y:S02]  /*0130*/  UTCATOMSWS.FIND_AND_SET.ALIGN UP0, UR5, UR5 ;  /* 0x00000005000575e3 */ /* 0x000ea40008000800 */
[----:B--2---:R-:W-:-:S04]  /*0140*/  PLOP3.LUT P0, PT, PT, PT, UP0, 0x80, 0x8 ;  /* 0x000000000008781c */ /* 0x004fc80003f0f008 */
[----:B------:R-:W-:-:S04]  /*0150*/  SEL R2, RZ, 0xffffffff, !P0 ;  /* 0xffffffffff027807 */ /* 0x000fc80004000000 */
[----:B------:R-:W-:Y:S01]  /*0160*/  ISETP.NE.AND P0, PT, R2, RZ, PT ;  /* 0x000000ff0200720c */ /* 0x000fe20003f05270 */
[----:B------:R-:W-:-:S12]  /*0170*/  IMAD.U32 R2, RZ, RZ, UR5 ;  /* 0x00000005ff027e24 */ /* 0x000fd8000f8e00ff */
[----:B------:R-:W-:Y:S05]  /*0180*/  @P0 BRA `(.L_x_3) ;  /* 0x0000000000240947 */ /* 0x000fea0003800000 */
.L_x_4:
[----:B------:R-:W-:Y:S05]  /*0190*/  NANOSLEEP 0x64 ;  /* 0x000000640000795d */ /* 0x000fea0003800000 */
[----:B------:R-:W-:-:S05]  /*01a0*/  UMOV UR5, 0x4 ;  /* 0x0000000400057882 */ /* 0x000fca0000000000 */
[----:B------:R-:W-:Y:S04]  /*01b0*/  DEPBAR.LE SB2, 0x36 ;  /* 0x0000ad800000791a */ /* 0x000fe80000000000 */
[----:B------:R-:W2:Y:S02]  /*01c0*/  UTCATOMSWS.FIND_AND_SET.ALIGN UP0, UR5, UR5 ;  /* 0x00000005000575e3 */ /* 0x000ea40008000800 */
[----:B--2---:R-:W-:-:S04]  /*01d0*/  PLOP3.LUT P0, PT, PT, PT, UP0, 0x80, 0x8 ;  /* 0x000000000008781c */ /* 0x004fc80003f0f008 */
[----:B------:R-:W-:-:S04]  /*01e0*/  SEL R2, RZ, 0xffffffff, !P0 ;  /* 0xffffffffff027807 */ /* 0x000fc80004000000 */
[----:B------:R-:W-:Y:S01]  /*01f0*/  ISETP.NE.AND P0, PT, R2, RZ, PT ;  /* 0x000000ff0200720c */ /* 0x000fe20003f05270 */
[----:B------:R-:W-:-:S12]  /*0200*/  IMAD.U32 R2, RZ, RZ, UR5 ;  /* 0x00000005ff027e24 */ /* 0x000fd8000f8e00ff */
[----:B------:R-:W-:Y:S05]  /*0210*/  @!P0 BRA `(.L_x_4) ;  /* 0xfffffffc00dc8947 */ /* 0x000fea000383ffff */
.L_x_3:
[C---:B------:R-:W-:Y:S01]  /*0220*/  VIADD R4, R2.reuse, 0x10 ;  /* 0x0000001002047836 */ /* 0x040fe20000000000 */
[----:B------:R-:W-:Y:S01]  /*0230*/  UMOV UR5, 0x50 ;  /* 0x0000005000057882 */ /* 0x000fe20000000000 */
[----:B------:R-:W-:Y:S01]  /*0240*/  SHF.L.U32 R3, R3, R2, RZ ;  /* 0x0000000203037219 */ /* 0x000fe200000006ff */
[----:B------:R-:W-:Y:S01]  /*0250*/  ULEA UR5, UR6, UR5, 0x18 ;  /* 0x0000000506057291 */ /* 0x000fe2000f8ec0ff */
[----:B------:R-:W-:Y:S01]  /*0260*/  IMAD.SHL.U32 R2, R2, 0x20, RZ ;  /* 0x0000002002027824 */ /* 0x000fe200078e00ff */
[----:B------:R-:W-:-:S04]  /*0270*/  SHF.L.U32 R4, R5, R4, RZ ;  /* 0x0000000405047219 */ /* 0x000fc800000006ff */
[----:B------:R-:W-:-:S05]  /*0280*/  LOP3.LUT R3, R4, R3, RZ, 0xfc, !PT ;  /* 0x0000000304037212 */ /* 0x000fca00078efcff */
[----:B------:R2:W-:Y:S04]  /*0290*/  ATOMS.OR RZ, [UR5], R3 ;  /* 0x00000003ffff798c */ /* 0x0005e8000b000005 */
[----:B------:R2:W-:Y:S01]  /*02a0*/  STS [UR4], R2 ;  /* 0x00000002ff007988 */ /* 0x0005e20008000804 */
[----:B------:R-:W-:Y:S05]  /*02b0*/  BRA `(.L_x_2) ;  /* 0x0000000000107947 */ /* 0x000fea0003800000 */
.L_x_1:
[----:B------:R-:W-:Y:S01]  /*02c0*/  IMAD.MOV.U32 R3, RZ, RZ, -0x1 ;  /* 0xffffffffff037424 */ /* 0x000fe200078e00ff */
[----:B------:R-:W-:-:S04]  /*02d0*/  MOV R2, 0x300 ;  /* 0x0000030000027802 */ /* 0x000fc80000000f00 */
[----:B------:R2:W-:Y:S03]  /*02e0*/  STS [UR4], R3 ;  /* 0x00000003ff007988 */ /* 0x0005e60008000804 */
[----:B-12---:R-:W-:Y:S05]  /*02f0*/  CALL.REL.NOINC `($__internal_1_$__cuda_sm10x_tcgen05_guardrail_trap_phase_invalid_during_alloc) ;  /* 0x0000002800647944 */ /* 0x006fea0003c00000 */
.L_x_2:
[----:B------:R-:W-:Y:S05]  /*0300*/  WARPSYNC.ALL ;  /* 0x0000000000007948 */ /* 0x000fea0003800000 */
[----:B------:R-:W-:Y:S01]  /*0310*/  NOP ;  /* 0x0000000000007918 */ /* 0x000fe20000000000 */
.L_x_0:
[----:B------:R-:W3:Y:S08]  /*0320*/  S2UR UR4, SR_CgaCtaId ;  /* 0x00000000000479c3 */ /* 0x000ef00000008800 */
[----:B------:R-:W-:Y:S01]  /*0330*/  BAR.SYNC.DEFER_BLOCKING 0x0 ;  /* 0x0000000000007b1d */ /* 0x000fe20000010000 */
[----:B------:R-:W-:-:S05]  /*0340*/  LOP3.LUT R36, R0, 0xff, RZ, 0xc0, !PT ;  /* 0x000000ff00247812 */ /* 0x000fca00078ec0ff */
[----:B------:R-:W-:Y:S02]  /*0350*/  UMOV UR8, 0x400 ;  /* 0x0000040000087882 */ /* 0x000fe40000000000 */
[----:B------:R-:W4:Y:S08]  /*0360*/  LDC R7, c[0x0][0x3a0] ;  /* 0x0000e800ff077b82 */ /* 0x000f300000000800 */
[----:B------:R-:W5:Y:S01]  /*0370*/  S2UR UR9, SR_CTAID.Y ;  /* 0x00000000000979c3 */ /* 0x000f620000002600 */
[----:B---3--:R-:W-:-:S09]  /*0380*/  ULEA UR8, UR4, UR8, 0x18 ;  /* 0x0000000804087291 */ /* 0x008fd2000f8ec0ff */
[----:B------:R-:W3:Y:S01]  /*0390*/  LDS R4, [UR8] ;  /* 0x00000008ff047984 */ /* 0x000ee20008000800 */
[----:B------:R-:W-:Y:S06]  /*03a0*/  BAR.SYNC.DEFER_BLOCKING 0x0 ;  /* 0x0000000000007b1d */ /* 0x000fec0000010000 */
[----:B------:R-:W-:Y:S05]  /*03b0*/  @P2 BRA `(.L_x_5) ;  /* 0x0000000000182947 */ /* 0x000fea0003800000 */
[----:B------:R-:W-:Y:S01]  /*03c0*/  ELECT P0, URZ, PT ;  /* 0x0000000000ff782f */ /* 0x000fe20003800000 */
[----:B--2---:R-:W-:Y:S01]  /*03d0*/  IMAD.MOV.U32 R2, RZ, RZ, 0x1 ;  /* 0x00000001ff027424 */ /* 0x004fe200078e00ff */
[----:B------:R-:W-:Y:S01]  /*03e0*/  UMOV UR5, 0x40 ;  /* 0x0000004000057882 */ /* 0x000fe20000000000 */
[----:B------:R-:W-:Y:S01]  /*03f0*/  UVIRTCOUNT.DEALLOC.SMPOOL 0x80 ;  /* 0x000000800000784c */ /* 0x000fe20000000000 */
[----:B------:R-:W-:-:S09]  /*0400*/  ULEA UR5, UR4, UR5, 0x18 ;  /* 0x0000000504057291 */ /* 0x000fd2000f8ec0ff */
[----:B------:R2:W-:Y:S03]  /*0410*/  @P0 STS.U8 [UR5], R2 ;  /* 0x00000002ff000988 */ /* 0x0005e60008000005 */
.L_x_5:
[----:B------:R-:W2:Y:S01]  /*0420*/  S2UR UR4, SR_CTAID.Z ;  /* 0x00000000000479c3 */ /* 0x000ea20000002700 */
[----:B------:R-:W5:Y:S01]  /*0430*/  LDCU UR5, c[0x0][0x370] ;  /* 0x00006e00ff0577ac */ /* 0x000f620008000800 */
[C---:B------:R-:W-:Y:S01]  /*0440*/  ISETP.GE.U32.AND P0, PT, R36.reuse, 0x20, PT ;  /* 0x000000202400780c */ /* 0x040fe20003f06070 */
[----:B----4-:R-:W-:Y:S01]  /*0450*/  VIADD R6, R7, 0xffffffff ;  /* 0xffffffff07067836 */ /* 0x010fe20000000000 */
[C---:B------:R-:W-:Y:S01]  /*0460*/  ISETP.NE.U32.AND P3, PT, R36.reuse, RZ, PT ;  /* 0x000000ff2400720c */ /* 0x040fe20003f65070 */
[----:B------:R-:W2:Y:S02]  /*0470*/  LDCU UR6, c[0x0][0x374] ;  /* 0x00006e80ff0677ac */ /* 0x000ea40008000800 */
[----:B--2---:R-:W-:Y:S01]  /*0480*/  LEA R3, R36, UR8, 0x2 ;  /* 0x0000000824037c11 */ /* 0x004fe2000f8e10ff */
[----:B------:R-:W-:Y:S01]  /*0490*/  BSSY.RECONVERGENT B0, `(.L_x_6) ;  /* 0x0000015000007945 */ /* 0x000fe20003800200 */
[----:B------:R-:W5:Y:S01]  /*04a0*/  S2UR UR7, SR_CTAID.X ;  /* 0x00000000000779c3 */ /* 0x000f620000002500 */
[----:B------:R-:W2:Y:S01]  /*04b0*/  LDCU.64 UR20, c[0x0][0x3c0] ;  /* 0x00007800ff1477ac */ /* 0x000ea20008000a00 */
[----:B---3--:R-:W-:-:S04]  /*04c0*/  R2UR UR23, R4 ;  /* 0x00000000041772ca */ /* 0x008fc800000e0000 */
[----:B------:R3:W-:Y:S02]  /*04d0*/  @!P0 STS [R3], RZ ;  /* 0x000000ff03008388 */ /* 0x0007e40000000800 */
[----:B------:R-:W4:Y:S01]  /*04e0*/  LDC R2, c[0x0][0x398] ;  /* 0x0000e600ff027b82 */ /* 0x000f220000000800 */
[----:B------:R-:W-:Y:S01]  /*04f0*/  NOP ;  /* 0x0000000000007918 */ /* 0x000fe20000000000 */
[----:B------:R3:W-:Y:S01]  /*0500*/  @!P3 STS [UR8+0x20], R6 ;  /* 0x00002006ff00b988 */ /* 0x0007e20008000808 */
[----:B-----5:R-:W-:-:S04]  /*0510*/  UIMAD UR4, UR4, UR6, UR9 ;  /* 0x00000006040472a4 */ /* 0x020fc8000f8e0209 */
[----:B------:R-:W-:-:S04]  /*0520*/  UIMAD UR4, UR4, UR5, UR7 ;  /* 0x00000005040472a4 */ /* 0x000fc8000f8e0207 */
[----:B------:R-:W-:-:S04]  /*0530*/  UIMAD UR4, UR4, 0x180, URZ ;  /* 0x00000180040478a4 */ /* 0x000fc8000f8e02ff */
[----:B--2---:R-:W-:Y:S01]  /*0540*/  UIADD3 UR24, UP0, UPT, UR4, UR20, URZ ;  /* 0x0000001404187290 */ /* 0x004fe2000ff1e0ff */
[----:B----4-:R-:W-:-:S03]  /*0550*/  VIADD R2, R2, 0xffffffff ;  /* 0xffffffff02027836 */ /* 0x010fc60000000000 */
[----:B------:R-:W-:Y:S01]  /*0560*/  ULEA.HI.X.SX32 UR25, UR4, UR21, 0x1, UP0 ;  /* 0x0000001504197291 */ /* 0x000fe200080f0eff */
[----:B---3--:R-:W-:Y:S11]  /*0570*/  @P3 BRA `(.L_x_7) ;  /* 0x0000000000183947 */ /* 0x008ff60003800000 */
[----:B------:R-:W2:Y:S01]  /*0580*/  LDS R4, [UR8+0x8] ;  /* 0x00000808ff047984 */ /* 0x000ea20008000800 */
[----:B------:R-:W3:Y:S01]  /*0590*/  LDC.64 R8, c[0x0][0x380] ;  /* 0x0000e000ff087b82 */ /* 0x000ee20000000a00 */
[----:B------:R-:W-:Y:S02]  /*05a0*/  IMAD.MOV.U32 R5, RZ, RZ, 0x70 ;  /* 0x00000070ff057424 */ /* 0x000fe400078e00ff */
[----:B---3--:R3:W-:Y:S03]  /*05b0*/  STS.64 [UR8], R8 ;  /* 0x00000008ff007988 */ /* 0x0087e60008000a08 */
[----:B--2---:R-:W-:-:S05]  /*05c0*/  LOP3.LUT R4, R4, 0x10, R5, 0xd8, !PT ;  /* 0x0000001004047812 */ /* 0x004fca00078ed805 */
[----:B------:R3:W-:Y:S02]  /*05d0*/  STS [UR8+0x8], R4 ;  /* 0x00000804ff007988 */ /* 0x0007e40008000808 */
.L_x_7:
[----:B------:R-:W-:Y:S05]  /*05e0*/  BSYNC.RECONVERGENT B0 ;  /* 0x0000000000007941 */ /* 0x000fea0003800200 */
.L_x_6:
[----:B------:R-:W-:Y:S04]  /*05f0*/  BSSY.RECONVERGENT B0, `(.L_x_8) ;  /* 0x000000a000007945 */ /* 0x000fe80003800200 */
[----:B------:R-:W-:Y:S05]  /*0600*/  @P3 BRA `(.L_x_9) ;  /* 0x0000000000203947 */ /* 0x000fea0003800000 */
[----:B---3--:R-:W2:Y:S01]  /*0610*/  LDS R4, [UR8+0x34] ;  /* 0x00003408ff047984 */ /* 0x008ea20008000800 */
[----:B------:R-:W-:Y:S02]  /*0620*/  IMAD.MOV.U32 R5, RZ, RZ, 0x7f000000 ;  /* 0x7f000000ff057424 */ /* 0x000fe400078e00ff */
[----:B------:R-:W-:Y:S01]  /*0630*/  @!P3 IMAD.MOV.U32 R8, RZ, RZ, 0x3f ;  /* 0x0000003fff08b424 */ /* 0x000fe200078e00ff */
[----:B------:R-:W3:Y:S02]  /*0640*/  @!P3 LDS R9, [UR8+0x38] ;  /* 0x00003808ff09b984 */ /* 0x000ee40008000800 */
[----:B--2---:R-:W-:Y:S02]  /*0650*/  LOP3.LUT R4, R4, 0xff000000, R5, 0xb8, !PT ;  /* 0xff00000004047812 */ /* 0x004fe400078eb805 */
[----:B---3--:R-:W-:-:S03]  /*0660*/  @!P3 LOP3.LUT R5, R9, 0xff, R8, 0xb8, !PT ;  /* 0x000000ff0905b812 */ /* 0x008fc600078eb808 */
[----:B------:R2:W-:Y:S04]  /*0670*/  STS [UR8+0x34], R4 ;  /* 0x00003404ff007988 */ /* 0x0005e80008000808 */
[----:B------:R2:W-:Y:S02]  /*0680*/  @!P3 STS [UR8+0x38], R5 ;  /* 0x00003805ff00b988 */ /* 0x0005e40008000808 */
.L_x_9:
[----:B------:R-:W-:Y:S05]  /*0690*/  BSYNC.RECONVERGENT B0 ;  /* 0x0000000000007941 */ /* 0x000fea0003800200 */
.L_x_8:
[----:B------:R-:W-:Y:S04]  /*06a0*/  BSSY.RECONVERGENT B0, `(.L_x_10) ;  /* 0x000000a000007945 */ /* 0x000fe80003800200 */
[----:B------:R-:W-:Y:S05]  /*06b0*/  @P3 BRA `(.L_x_11) ;  /* 0x0000000000203947 */ /* 0x000fea0003800000 */
[----:B--23--:R-:W2:Y:S01]  /*06c0*/  LDS R4, [UR8+0x1c] ;  /* 0x00001c08ff047984 */ /* 0x00cea20008000800 */
[----:B------:R-:W3:Y:S03]  /*06d0*/  LDC.64 R10, c[0x0][0x3a8] ;  /* 0x0000ea00ff0a7b82 */ /* 0x000ee60000000a00 */
[----:B------:R4:W-:Y:S01]  /*06e0*/  STS [UR8+0x24], R2 ;  /* 0x00002402ff007988 */ /* 0x0009e20008000808 */
[--C-:B---3--:R-:W-:Y:S02]  /*06f0*/  SHF.R.U32.HI R9, RZ, 0x4, R11.reuse ;  /* 0x00000004ff097819 */ /* 0x108fe4000001160b */
[----:B------:R-:W-:-:S05]  /*0700*/  SHF.R.U64 R5, R10, 0x4, R11 ;  /* 0x000000040a057819 */ /* 0x000fca000000120b */
[----:B------:R4:W-:Y:S01]  /*0710*/  STS [UR8+0xc], R5 ;  /* 0x00000c05ff007988 */ /* 0x0009e20008000808 */
[----:B--2---:R-:W-:-:S05]  /*0720*/  LOP3.LUT R4, R4, 0xf, R9, 0xb8, !PT ;  /* 0x0000000f04047812 */ /* 0x004fca00078eb809 */
[----:B------:R4:W-:Y:S02]  /*0730*/  STS [UR8+0x1c], R4 ;  /* 0x00001c04ff007988 */ /* 0x0009e40008000808 */
.L_x_11:
[----:B------:R-:W-:Y:S05]  /*0740*/  BSYNC.RECONVERGENT B0 ;  /* 0x0000000000007941 */ /* 0x000fea0003800200 */
.L_x_10:
[----:B------:R-:W-:Y:S04]  /*0750*/  BSSY.RECONVERGENT B1, `(.L_x_12) ;  /* 0x000001d000017945 */ /* 0x000fe80003800200 */
[----:B------:R-:W-:Y:S04]  /*0760*/  BSSY.RELIABLE B0, `(.L_x_13) ;  /* 0x0000018000007945 */ /* 0x000fe80003800100 */
[----:B------:R-:W-:Y:S05]  /*0770*/  @P3 BRA `(.L_x_14) ;  /* 0x00000000001c3947 */ /* 0x000fea0003800000 */
[----:B--234-:R-:W2:Y:S02]  /*0780*/  LDS R4, [UR8+0x34] ;  /* 0x00003408ff047984 */ /* 0x01cea40008000800 */
[----:B--2---:R-:W-:-:S05]  /*0790*/  LOP3.LUT R4, R4, 0x7, RZ, 0xb8, !PT ;  /* 0x0000000704047812 */ /* 0x004fca00078eb8ff */
[----:B------:R2:W-:Y:S01]  /*07a0*/  STS [UR8+0x34], R4 ;  /* 0x00003404ff007988 */ /* 0x0005e20008000808 */
[----:B------:R-:W-:Y:S05]  /*07b0*/  @P3 BRA `(.L_x_15) ;  /* 0x00000000001c3947 */ /* 0x000fea0003800000 */
[----:B--2---:R-:W2:Y:S02]  /*07c0*/  LDS R4, [UR8+0x34] ;  /* 0x00003408ff047984 */ /* 0x004ea40008000800 */
[----:B--2---:R-:W-:-:S05]  /*07d0*/  LOP3.LUT R4, R4, 0x38, RZ, 0xb8, !PT ;  /* 0x0000003804047812 */ /* 0x004fca00078eb8ff */
[----:B------:R5:W-:Y:S02]  /*07e0*/  STS [UR8+0x34], R4 ;  /* 0x00003404ff007988 */ /* 0x000be40008000808 */
.L_x_14:
[----:B------:R-:W-:Y:S05]  /*07f0*/  @P3 BRA `(.L_x_16) ;  /* 0x00000000001c3947 */ /* 0x000fea0003800000 */
[----:B--2345:R-:W2:Y:S02]  /*0800*/  LDS R4, [UR8+0x8] ;  /* 0x00000808ff047984 */ /* 0x03cea40008000800 */
[----:B--2---:R-:W-:-:S05]  /*0810*/  LOP3.LUT R4, R4, 0x780, RZ, 0xb8, !PT ;  /* 0x0000078004047812 */ /* 0x004fca00078eb8ff */
[----:B------:R3:W-:Y:S02]  /*0820*/  STS [UR8+0x8], R4 ;  /* 0x00000804ff007988 */ /* 0x0007e40008000808 */
.L_x_15:
[----:B------:R-:W-:Y:S05]  /*0830*/  @P3 BRA `(.L_x_17) ;  /* 0x0000000000283947 */ /* 0x000fea0003800000 */
[----:B--23--:R-:W2:Y:S02]  /*0840*/  LDS R4, [UR8+0x8] ;  /* 0x00000808ff047984 */ /* 0x00cea40008000800 */
[----:B--2---:R-:W-:-:S05]  /*0850*/  LOP3.LUT R4, R4, 0x1800, RZ, 0xb8, !PT ;  /* 0x0000180004047812 */ /* 0x004fca00078eb8ff */
[----:B------:R2:W-:Y:S02]  /*0860*/  STS [UR8+0x8], R4 ;  /* 0x00000804ff007988 */ /* 0x0005e40008000808 */
.L_x_16:
[----:B------:R-:W-:Y:S05]  /*0870*/  @P3 BREAK.RELIABLE B0 ;  /* 0x0000000000003942 */ /* 0x000fea0003800100 */
[----:B------:R-:W-:Y:S05]  /*0880*/  @P3 BRA `(.L_x_18) ;  /* 0x0000000000243947 */ /* 0x000fea0003800000 */
[----:B--2-4-:R-:W2:Y:S01]  /*0890*/  LDS R5, [UR8+0x8] ;  /* 0x00000808ff057984 */ /* 0x014ea20008000800 */
[----:B---3-5:R-:W-:-:S05]  /*08a0*/  IMAD.MOV.U32 R4, RZ, RZ, 0x6000 ;  /* 0x00006000ff047424 */ /* 0x028fca00078e00ff */
[----:B--2---:R-:W-:-:S04]  /*08b0*/  LOP3.LUT R4, R5, 0x6000, R4, 0xd8, !PT ;  /* 0x0000600005047812 */ /* 0x004fc800078ed804 */
[----:B------:R-:W-:-:S05]  /*08c0*/  LOP3.LUT R4, R4, 0x400000, RZ, 0xb8, !PT ;  /* 0x0040000004047812 */ /* 0x000fca00078eb8ff */
[----:B------:R4:W-:Y:S02]  /*08d0*/  STS [UR8+0x8], R4 ;  /* 0x00000804ff007988 */ /* 0x0009e40008000808 */
.L_x_17:
[----:B------:R-:W-:Y:S05]  /*08e0*/  BSYNC.RELIABLE B0 ;  /* 0x0000000000007941 */ /* 0x000fea0003800100 */
.L_x_13:
[----:B--234-:R-:W2:Y:S02]  /*08f0*/  @!P3 LDS R4, [UR8+0x8] ;  /* 0x00000808ff04b984 */ /* 0x01cea40008000800 */
[----:B--2---:R-:W-:-:S05]  /*0900*/  @!P3 LOP3.LUT R4, R4, 0x8000, RZ, 0xb8, !PT ;  /* 0x000080000404b812 */ /* 0x004fca00078eb8ff */
[----:B------:R2:W-:Y:S02]  /*0910*/  @!P3 STS [UR8+0x8], R4 ;  /* 0x00000804ff00b988 */ /* 0x0005e40008000808 */
.L_x_18:
[----:B------:R-:W-:Y:S05]  /*0920*/  BSYNC.RECONVERGENT B1 ;  /* 0x0000000000017941 */ /* 0x000fea0003800200 */
.L_x_12:
[----:B------:R-:W-:Y:S05]  /*0930*/  WARPSYNC.ALL ;  /* 0x0000000000007948 */ /* 0x000fea0003800000 */
[----:B------:R-:W-:Y:S01]  /*0940*/  NOP ;  /* 0x0000000000007918 */ /* 0x000fe20000000000 */
[----:B------:R-:W-:Y:S05]  /*0950*/  @P0 BRA `(.L_x_19) ;  /* 0x0000000000300947 */ /* 0x000fea0003800000 */
[----:B--2345:R-:W2:Y:S01]  /*0960*/  S2R R4, SR_LANEID ;  /* 0x0000000000047919 */ /* 0x03cea20000000000 */
[----:B------:R-:W-:Y:S05]  /*0970*/  WARPSYNC.ALL ;  /* 0x0000000000007948 */ /* 0x000fea0003800000 */
[----:B------:R-:W-:Y:S01]  /*0980*/  NOP ;  /* 0x0000000000007918 */ /* 0x000fe20000000000 */
[----:B--2---:R-:W-:-:S05]  /*0990*/  IMAD.SHL.U32 R8, R4, 0x4, RZ ;  /* 0x0000000404087824 */ /* 0x004fca00078e00ff */
[----:B------:R-:W2:Y:S01]  /*09a0*/  LDS R9, [R8+UR8] ;  /* 0x0000000808097984 */ /* 0x000ea20008000800 */
[----:B------:R-:W-:-:S05]  /*09b0*/  IADD3 R4, P1, PT, R8, UR24, RZ ;  /* 0x0000001808047c10 */ /* 0x000fca000ff3e0ff */
[----:B------:R-:W-:-:S05]  /*09c0*/  IMAD.X R5, RZ, RZ, UR25, P1 ;  /* 0x00000019ff057e24 */ /* 0x000fca00088e06ff */
[----:B--2---:R2:W3:Y:S01]  /*09d0*/  ATOMG.E.EXCH.STRONG.GPU PT, RZ, [R4], R9 ;  /* 0x0000000904ff73a8 */ /* 0x0044e200041ee100 */
[----:B------:R-:W-:-:S04]  /*09e0*/  DEPBAR {5,4,3,2,1,0} ;  /* 0x0000003f0000791a */ /* 0x000fc80000000000 */
[----:B------:R-:W4:Y:S02]  /*09f0*/  CCTL.E.C.LDCU.IV.DEEP [UR24] ;  /* 0x0000000018007540 */ /* 0x000f240009c08000 */
[----:B----4-:R2:W-:Y:S01]  /*0a00*/  UTMACCTL.IV [UR24] ;  /* 0x00000000180079b9 */ /* 0x0105e20008000000 */
[----:B------:R-:W-:Y:S01]  /*0a10*/  NOP ;  /* 0x0000000000007918 */ /* 0x000fe20000000000 */
.L_x_19:
[----:B------:R-:W-:Y:S05]  /*0a20*/  @P0 BRA `(.L_x_20) ;  /* 0x00000000000c0947 */ /* 0x000fea0003800000 */
[----:B------:R0:W-:Y:S01]  /*0a30*/  UTMACMDFLUSH ;  /* 0x00000000000079b7 */ /* 0x0001e20000000000 */
[----:B------:R-:W-:Y:S05]  /*0a40*/  @P0 BRA `(.L_x_20) ;  /* 0x0000000000040947 */ /* 0x000fea0003800000 */
[----:B------:R-:W-:-:S04]  /*0a50*/  DEPBAR.LE SB0, 0x0 ;  /* 0x000080000000791a */ /* 0x000fc80000000000 */
.L_x_20:
[----:B------:R-:W-:Y:S05]  /*0a60*/  WARPSYNC.ALL ;  /* 0x0000000000007948 */ /* 0x000fea0003800000 */
[----:B------:R-:W-:Y:S01]  /*0a70*/  NOP ;  /* 0x0000000000007918 */ /* 0x000fe20000000000 */
[----:B---3--:R-:W-:Y:S06]  /*0a80*/  BAR.SYNC.DEFER_BLOCKING 0x0 ;  /* 0x0000000000007b1d */ /* 0x008fec0000010000 */
[----:B------:R-:W-:Y:S02]  /*0a90*/  BSSY.RECONVERGENT B1, `(.L_x_21) ;  /* 0x000000b000017945 */ /* 0x000fe40003800200 */
[----:B------:R-:W-:Y:S06]  /*0aa0*/  BAR.SYNC.DEFER_BLOCKING 0x0 ;  /* 0x0000000000007b1d */ /* 0x000fec0000010000 */
[----:B------:R3:W-:Y:S01]  /*0ab0*/  @!P0 STS [R3], RZ ;  /* 0x000000ff03008388 */ /* 0x0007e20000000800 */
[----:B------:R-:W-:Y:S01]  /*0ac0*/  NOP ;  /* 0x0000000000007918 */ /* 0x000fe20000000000 */
[----:B------:R-:W-:Y:S05]  /*0ad0*/  @P3 BRA `(.L_x_22) ;  /* 0x0000000000183947 */ /* 0x000fea0003800000 */
[----:B--2-45:R-:W2:Y:S01]  /*0ae0*/  LDS R4, [UR8+0x8] ;  /* 0x00000808ff047984 */ /* 0x034ea20008000800 */
[----:B------:R-:W4:Y:S01]  /*0af0*/  LDC.64 R8, c[0x0][0x388] ;  /* 0x0000e200ff087b82 */ /* 0x000f220000000a00 */
[----:B------:R-:W-:Y:S02]  /*0b00*/  IMAD.MOV.U32 R5, RZ, RZ, 0x70 ;  /* 0x00000070ff057424 */ /* 0x000fe400078e00ff */
[----:B----4-:R4:W-:Y:S03]  /*0b10*/  STS.64 [UR8], R8 ;  /* 0x00000008ff007988 */ /* 0x0109e60008000a08 */
[----:B--2---:R-:W-:-:S05]  /*0b20*/  LOP3.LUT R4, R4, 0x10, R5, 0xd8, !PT ;  /* 0x0000001004047812 */ /* 0x004fca00078ed805 */
[----:B------:R4:W-:Y:S02]  /*0b30*/  STS [UR8+0x8], R4 ;  /* 0x00000804ff007988 */ /* 0x0009e40008000808 */
.L_x_22:
[----:B--2---:R-:W-:Y:S05]  /*0b40*/  BSYNC.RECONVERGENT B1 ;  /* 0x0000000000017941 */ /* 0x004fea0003800200 */
.L_x_21:
[----:B------:R-:W-:Y:S04]  /*0b50*/  BSSY.RECONVERGENT B2, `(.L_x_23) ;  /* 0x000000f000027945 */ /* 0x000fe80003800200 */
[----:B------:R-:W-:Y:S04]  /*0b60*/  BSSY.RELIABLE B1, `(.L_x_24) ;  /* 0x000000c000017945 */ /* 0x000fe80003800100 */
[----:B------:R-:W-:Y:S05]  /*0b70*/  @P3 BRA `(.L_x_25) ;  /* 0x0000000000283947 */ /* 0x000fea0003800000 */
[----:B----45:R-:W2:Y:S01]  /*0b80*/  LDS R4, [UR8+0x34] ;  /* 0x00003408ff047984 */ /* 0x030ea20008000800 */
[----:B------:R-:W-:Y:S01]  /*0b90*/  IMAD.MOV.U32 R5, RZ, RZ, 0x7f000000 ;  /* 0x7f000000ff057424 */ /* 0x000fe200078e00ff */
[----:B------:R-:W-:Y:S05]  /*0ba0*/  @P3 BREAK.RELIABLE B1 ;  /* 0x0000000000013942 */ /* 0x000fea0003800100 */
[----:B--2---:R-:W-:-:S05]  /*0bb0*/  LOP3.LUT R4, R4, 0xff000000, R5, 0xb8, !PT ;  /* 0xff00000004047812 */ /* 0x004fca00078eb805 */
[----:B------:R2:W-:Y:S01]  /*0bc0*/  STS [UR8+0x34], R4 ;  /* 0x00003404ff007988 */ /* 0x0005e20008000808 */
[----:B------:R-:W-:Y:S05]  /*0bd0*/  @P3 BRA `(.L_x_26) ;  /* 0x0000000000183947 */ /* 0x000fea0003800000 */
[----:B------:R-:W4:Y:S01]  /*0be0*/  LDS R5, [UR8+0x38] ;  /* 0x00003808ff057984 */ /* 0x000f220008000800 */
[----:B--2---:R-:W-:-:S05]  /*0bf0*/  IMAD.MOV.U32 R4, RZ, RZ, 0x7f ;  /* 0x0000007fff047424 */ /* 0x004fca00078e00ff */
[----:B----4-:R-:W-:-:S05]  /*0c00*/  LOP3.LUT R4, R5, 0xff, R4, 0xb8, !PT ;  /* 0x000000ff05047812 */ /* 0x010fca00078eb804 */
[----:B------:R2:W-:Y:S02]  /*0c10*/  STS [UR8+0x38], R4 ;  /* 0x00003804ff007988 */ /* 0x0005e40008000808 */
.L_x_25:
[----:B------:R-:W-:Y:S05]  /*0c20*/  BSYNC.RELIABLE B1 ;  /* 0x0000000000017941 */ /* 0x000fea0003800100 */
.L_x_24:
[----:B------:R2:W-:Y:S02]  /*0c30*/  @!P3 STS [UR8+0x20], R6 ;  /* 0x00002006ff00b988 */ /* 0x0005e40008000808 */
.L_x_26:
[----:B------:R-:W-:Y:S05]  /*0c40*/  BSYNC.RECONVERGENT B2 ;  /* 0x0000000000027941 */ /* 0x000fea0003800200 */
.L_x_23:
[----:B------:R-:W-:Y:S05]  /*0c50*/  WARPSYNC.ALL ;  /* 0x0000000000007948 */ /* 0x000fea0003800000 */
[----:B------:R-:W-:Y:S01]  /*0c60*/  NOP ;  /* 0x0000000000007918 */ /* 0x000fe20000000000 */
[----:B--2---:R-:W2:Y:S01]  /*0c70*/  LDC R6, c[0x0][0x39c] ;  /* 0x0000e700ff067b82 */ /* 0x004ea20000000800 */
[----:B------:R-:W-:Y:S01]  /*0c80*/  BSSY.RECONVERGENT B2, `(.L_x_27) ;  /* 0x000000b000027945 */ /* 0x000fe20003800200 */
[----:B--2---:R-:W-:-:S03]  /*0c90*/  VIADD R6, R6, 0xffffffff ;  /* 0xffffffff06067836 */ /* 0x004fc60000000000 */
[----:B------:R-:W-:Y:S05]  /*0ca0*/  @P3 BRA `(.L_x_28) ;  /* 0x0000000000203947 */ /* 0x000fea0003800000 */
[----:B----45:R-:W2:Y:S01]  /*0cb0*/  LDS R4, [UR8+0x1c] ;  /* 0x00001c08ff047984 */ /* 0x030ea20008000800 */
[----:B------:R-:W4:Y:S03]  /*0cc0*/  LDC.64 R10, c[0x0][0x3b0] ;  /* 0x0000ec00ff0a7b82 */ /* 0x000f260000000a00 */
[----:B------:R5:W-:Y:S01]  /*0cd0*/  STS [UR8+0x24], R6 ;  /* 0x00002406ff007988 */ /* 0x000be20008000808 */
[--C-:B----4-:R-:W-:Y:S02]  /*0ce0*/  SHF.R.U32.HI R9, RZ, 0x4, R11.reuse ;  /* 0x00000004ff097819 */ /* 0x110fe4000001160b */
[----:B------:R-:W-:-:S05]  /*0cf0*/  SHF.R.U64 R5, R10, 0x4, R11 ;  /* 0x000000040a057819 */ /* 0x000fca000000120b */
[----:B------:R5:W-:Y:S01]  /*0d00*/  STS [UR8+0xc], R5 ;  /* 0x00000c05ff007988 */ /* 0x000be20008000808 */
[----:B--2---:R-:W-:-:S05]  /*0d10*/  LOP3.LUT R4, R4, 0xf, R9, 0xb8, !PT ;  /* 0x0000000f04047812 */ /* 0x004fca00078eb809 */
[----:B------:R5:W-:Y:S02]  /*0d20*/  STS [UR8+0x1c], R4 ;  /* 0x00001c04ff007988 */ /* 0x000be40008000808 */
.L_x_28:
[----:B------:R-:W-:Y:S05]  /*0d30*/  BSYNC.RECONVERGENT B2 ;  /* 0x0000000000027941 */ /* 0x000fea0003800200 */
.L_x_27:
[----:B------:R-:W-:Y:S04]  /*0d40*/  BSSY.RECONVERGENT B3, `(.L_x_29) ;  /* 0x000001d000037945 */ /* 0x000fe80003800200 */
[----:B------:R-:W-:Y:S04]  /*0d50*/  BSSY.RELIABLE B2, `(.L_x_30) ;  /* 0x0000018000027945 */ /* 0x000fe80003800100 */
[----:B------:R-:W-:Y:S05]  /*0d60*/  @P3 BRA `(.L_x_31) ;  /* 0x00000000001c3947 */ /* 0x000fea0003800000 */
[----:B----45:R-:W2:Y:S02]  /*0d70*/  LDS R4, [UR8+0x34] ;  /* 0x00003408ff047984 */ /* 0x030ea40008000800 */
[----:B--2---:R-:W-:-:S05]  /*0d80*/  LOP3.LUT R4, R4, 0x7, RZ, 0xb8, !PT ;  /* 0x0000000704047812 */ /* 0x004fca00078eb8ff */
[----:B------:R2:W-:Y:S01]  /*0d90*/  STS [UR8+0x34], R4 ;  /* 0x00003404ff007988 */ /* 0x0005e20008000808 */
[----:B------:R-:W-:Y:S05]  /*0da0*/  @P3 BRA `(.L_x_32) ;  /* 0x00000000001c3947 */ /* 0x000fea0003800000 */
[----:B--2---:R-:W2:Y:S02]  /*0db0*/  LDS R4, [UR8+0x34] ;  /* 0x00003408ff047984 */ /* 0x004ea40008000800 */
[----:B--2---:R-:W-:-:S05]  /*0dc0*/  LOP3.LUT R4, R4, 0x38, RZ, 0xb8, !PT ;  /* 0x0000003804047812 */ /* 0x004fca00078eb8ff */
[----:B------:R2:W-:Y:S02]  /*0dd0*/  STS [UR8+0x34], R4 ;  /* 0x00003404ff007988 */ /* 0x0005e40008000808 */
.L_x_31:
[----:B------:R-:W-:Y:S05]  /*0de0*/  @P3 BRA `(.L_x_33) ;  /* 0x00000000001c3947 */ /* 0x000fea0003800000 */
[----:B--2-45:R-:W2:Y:S02]  /*0df0*/  LDS R4, [UR8+0x8] ;  /* 0x00000808ff047984 */ /* 0x034ea40008000800 */
[----:B--2---:R-:W-:-:S05]  /*0e00*/  LOP3.LUT R4, R4, 0x780, RZ, 0xb8, !PT ;  /* 0x0000078004047812 */ /* 0x004fca00078eb8ff */
[----:B------:R4:W-:Y:S02]  /*0e10*/  STS [UR8+0x8], R4 ;  /* 0x00000804ff007988 */ /* 0x0009e40008000808 */
.L_x_32:
[----:B------:R-:W-:Y:S05]  /*0e20*/  @P3 BRA `(.L_x_34) ;  /* 0x0000000000283947 */ /* 0x000fea0003800000 */
[----:B--2-4-:R-:W2:Y:S02]  /*0e30*/  LDS R4, [UR8+0x8] ;  /* 0x00000808ff047984 */ /* 0x014ea40008000800 */
[----:B--2---:R-:W-:-:S05]  /*0e40*/  LOP3.LUT R4, R4, 0x1800, RZ, 0xb8, !PT ;  /* 0x0000180004047812 */ /* 0x004fca00078eb8ff */
[----:B------:R2:W-:Y:S02]  /*0e50*/  STS [UR8+0x8], R4 ;  /* 0x00000804ff007988 */ /* 0x0005e40008000808 */
.L_x_33:
[----:B------:R-:W-:Y:S05]  /*0e60*/  @P3 BREAK.RELIABLE B2 ;  /* 0x0000000000023942 */ /* 0x000fea0003800100 */
[----:B------:R-:W-:Y:S05]  /*0e70*/  @P3 BRA `(.L_x_35) ;  /* 0x0000000000243947 */ /* 0x000fea0003800000 */
[----:B--2-45:R-:W2:Y:S01]  /*0e80*/  LDS R4, [UR8+0x8] ;  /* 0x00000808ff047984 */ /* 0x034ea20008000800 */
[----:B------:R-:W-:-:S05]  /*0e90*/  IMAD.MOV.U32 R5, RZ, RZ, 0x6000 ;  /* 0x00006000ff057424 */ /* 0x000fca00078e00ff */
[----:B--2---:R-:W-:-:S04]  /*0ea0*/  LOP3.LUT R4, R4, 0x6000, R5, 0xd8, !PT ;  /* 0x0000600004047812 */ /* 0x004fc800078ed805 */
[----:B------:R-:W-:-:S05]  /*0eb0*/  LOP3.LUT R4, R4, 0x400000, RZ, 0xb8, !PT ;  /* 0x0040000004047812 */ /* 0x000fca00078eb8ff */
[----:B------:R5:W-:Y:S02]  /*0ec0*/  STS [UR8+0x8], R4 ;  /* 0x00000804ff007988 */ /* 0x000be40008000808 */
.L_x_34:
[----:B------:R-:W-:Y:S05]  /*0ed0*/  BSYNC.RELIABLE B2 ;  /* 0x0000000000027941 */ /* 0x000fea0003800100 */
.L_x_30:
[----:B--2-45:R-:W2:Y:S02]  /*0ee0*/  @!P3 LDS R4, [UR8+0x8] ;  /* 0x00000808ff04b984 */ /* 0x034ea40008000800 */
[----:B--2---:R-:W-:-:S05]  /*0ef0*/  @!P3 LOP3.LUT R4, R4, 0x8000, RZ, 0xb8, !PT ;  /* 0x000080000404b812 */ /* 0x004fca00078eb8ff */
[----:B------:R2:W-:Y:S02]  /*0f00*/  @!P3 STS [UR8+0x8], R4 ;  /* 0x00000804ff00b988 */ /* 0x0005e40008000808 */
.L_x_35:
[----:B------:R-:W-:Y:S05]  /*0f10*/  BSYNC.RECONVERGENT B3 ;  /* 0x0000000000037941 */ /* 0x000fea0003800200 */
.L_x_29:
[----:B------:R-:W-:Y:S05]  /*0f20*/  WARPSYNC.ALL ;  /* 0x0000000000007948 */ /* 0x000fea0003800000 */
[----:B------:R-:W-:Y:S01]  /*0f30*/  NOP ;  /* 0x0000000000007918 */ /* 0x000fe20000000000 */
[----:B------:R-:W-:-:S04]  /*0f40*/  UIADD3 UR5, UPT, UPT, UR4, 0x80, URZ ;  /* 0x0000008004057890 */ /* 0x000fc8000fffe0ff */
[----:B------:R-:W-:-:S04]  /*0f50*/  UIADD3 UR26, UP0, UPT, UR5, UR20, URZ ;  /* 0x00000014051a7290 */ /* 0x000fc8000ff1e0ff */
[----:B------:R-:W-:Y:S01]  /*0f60*/  ULEA.HI.X.SX32 UR27, UR5, UR21, 0x1, UP0 ;  /* 0x00000015051b7291 */ /* 0x000fe200080f0eff */
[----:B------:R-:W-:Y:S11]  /*0f70*/  @P0 BRA `(.L_x_36) ;  /* 0x0000000000300947 */ /* 0x000ff60003800000 */
[----:B--2-45:R-:W2:Y:S01]  /*0f80*/  S2R R4, SR_LANEID ;  /* 0x0000000000047919 */ /* 0x034ea20000000000 */
[----:B------:R-:W-:Y:S05]  /*0f90*/  WARPSYNC.ALL ;  /* 0x0000000000007948 */ /* 0x000fea0003800000 */
[----:B------:R-:W-:Y:S01]  /*0fa0*/  NOP ;  /* 0x0000000000007918 */ /* 0x000fe20000000000 */
[----:B--2---:R-:W-:-:S05]  /*0fb0*/  IMAD.SHL.U32 R8, R4, 0x4, RZ ;  /* 0x0000000404087824 */ /* 0x004fca00078e00ff */
[----:B------:R-:W2:Y:S01]  /*0fc0*/  LDS R9, [R8+UR8] ;  /* 0x0000000808097984 */ /* 0x000ea20008000800 */
[----:B------:R-:W-:-:S05]  /*0fd0*/  IADD3 R4, P1, PT, R8, UR26, RZ ;  /* 0x0000001a08047c10 */ /* 0x000fca000ff3e0ff */
[----:B------:R-:W-:-:S05]  /*0fe0*/  IMAD.X R5, RZ, RZ, UR27, P1 ;  /* 0x0000001bff057e24 */ /* 0x000fca00088e06ff */
[----:B--2---:R2:W4:Y:S01]  /*0ff0*/  ATOMG.E.EXCH.STRONG.GPU PT, RZ, [R4], R9 ;  /* 0x0000000904ff73a8 */ /* 0x00452200041ee100 */
[----:B------:R-:W-:-:S04]  /*1000*/  DEPBAR {5,4,3,2,1,0} ;  /* 0x0000003f0000791a */ /* 0x000fc80000000000 */
[----:B------:R-:W5:Y:S02]  /*1010*/  CCTL.E.C.LDCU.IV.DEEP [UR26] ;  /* 0x000000001a007540 */ /* 0x000f640009c08000 */
[----:B-----5:R2:W-:Y:S01]  /*1020*/  UTMACCTL.IV [UR26] ;  /* 0x000000001a0079b9 */ /* 0x0205e20008000000 */
[----:B------:R-:W-:Y:S01]  /*1030*/  NOP ;  /* 0x0000000000007918 */ /* 0x000fe20000000000 */
.L_x_36:
[----:B------:R-:W-:Y:S05]  /*1040*/  @P0 BRA `(.L_x_37) ;  /* 0x00000000000c0947 */ /* 0x000fea0003800000 */
[----:B------:R0:W-:Y:S01]  /*1050*/  UTMACMDFLUSH ;  /* 0x00000000000079b7 */ /* 0x0001e20000000000 */
[----:B------:R-:W-:Y:S05]  /*1060*/  @P0 BRA `(.L_x_37) ;  /* 0x0000000000040947 */ /* 0x000fea0003800000 */
[----:B------:R-:W-:-:S04]  /*1070*/  DEPBAR.LE SB0, 0x0 ;  /* 0x000080000000791a */ /* 0x000fc80000000000 */
.L_x_37:
[----:B------:R-:W-:Y:S05]  /*1080*/  WARPSYNC.ALL ;  /* 0x0000000000007948 */ /* 0x000fea0003800000 */
[----:B------:R-:W-:Y:S01]  /*1090*/  NOP ;  /* 0x0000000000007918 */ /* 0x000fe20000000000 */
[----:B----4-:R-:W-:Y:S06]  /*10a0*/  BAR.SYNC.DEFER_BLOCKING 0x0 ;  /* 0x0000000000007b1d */ /* 0x010fec0000010000 */
[----:B------:R-:W-:Y:S02]  /*10b0*/  BSSY.RECONVERGENT B3, `(.L_x_38) ;  /* 0x000000b000037945 */ /* 0x000fe40003800200 */
[----:B------:R-:W-:Y:S06]  /*10c0*/  BAR.SYNC.DEFER_BLOCKING 0x0 ;  /* 0x0000000000007b1d */ /* 0x000fec0000010000 */
[----:B------:R4:W-:Y:S01]  /*10d0*/  @!P0 STS [R3], RZ ;  /* 0x000000ff03008388 */ /* 0x0009e20000000800 */
[----:B------:R-:W-:Y:S01]  /*10e0*/  NOP ;  /* 0x0000000000007918 */ /* 0x000fe20000000000 */
[----:B------:R-:W-:Y:S05]  /*10f0*/  @P3 BRA `(.L_x_39) ;  /* 0x0000000000183947 */ /* 0x000fea0003800000 */
[----:B---34-:R-:W3:Y:S01]  /*1100*/  LDS R3, [UR8+0x8] ;  /* 0x00000808ff037984 */ /* 0x018ee20008000800 */
[----:B--2---:R-:W2:Y:S01]  /*1110*/  LDC.64 R8, c[0x0][0x390] ;  /* 0x0000e400ff087b82 */ /* 0x004ea20000000a00 */
[----:B-----5:R-:W-:Y:S02]  /*1120*/  IMAD.MOV.U32 R4, RZ, RZ, 0x70 ;  /* 0x00000070ff047424 */ /* 0x020fe400078e00ff */
[----:B--2---:R2:W-:Y:S03]  /*1130*/  STS.64 [UR8], R8 ;  /* 0x00000008ff007988 */ /* 0x0045e60008000a08 */
[----:B---3--:R-:W-:-:S05]  /*1140*/  LOP3.LUT R3, R3, 0x10, R4, 0xd8, !PT ;  /* 0x0000001003037812 */ /* 0x008fca00078ed804 */
[----:B------:R2:W-:Y:S02]  /*1150*/  STS [UR8+0x8], R3 ;  /* 0x00000803ff007988 */ /* 0x0005e40008000808 */
.L_x_39:
[----:B--2---:R-:W-:Y:S05]  /*1160*/  BSYNC.RECONVERGENT B3 ;  /* 0x0000000000037941 */ /* 0x004fea0003800200 */
.L_x_38:
[----:B------:R-:W-:Y:S04]  /*1170*/  BSSY.RECONVERGENT B4, `(.L_x_40) ;  /* 0x0000033000047945 */ /* 0x000fe80003800200 */
[----:B------:R-:W-:Y:S04]  /*1180*/  BSSY.RELIABLE B3, `(.L_x_41) ;  /* 0x000002e000037945 */ /* 0x000fe80003800100 */
[----:B------:R-:W-:Y:S05]  /*1190*/  @P3 BRA `(.L_x_42) ;  /* 0x0000000000243947 */ /* 0x000fea0003800000 */
[----:B---34-:R-:W2:Y:S01]  /*11a0*/  LDS R3, [UR8+0x34] ;  /* 0x00003408ff037984 */ /* 0x018ea20008000800 */
[----:B-----5:R-:W-:-:S05]  /*11b0*/  IMAD.MOV.U32 R4, RZ, RZ, 0x7f000000 ;  /* 0x7f000000ff047424 */ /* 0x020fca00078e00ff */
[----:B--2---:R-:W-:-:S05]  /*11c0*/  LOP3.LUT R3, R3, 0xff000000, R4, 0xb8, !PT ;  /* 0xff00000003037812 */ /* 0x004fca00078eb804 */
[----:B------:R2:W-:Y:S01]  /*11d0*/  STS [UR8+0x34], R3 ;  /* 0x00003403ff007988 */ /* 0x0005e20008000808 */
[----:B------:R-:W-:Y:S05]  /*11e0*/  @P3 BRA `(.L_x_43) ;  /* 0x0000000000183947 */ /* 0x000fea0003800000 */
[----:B--2---:R-:W2:Y:S01]  /*11f0*/  LDS R3, [UR8+0x38] ;  /* 0x00003808ff037984 */ /* 0x004ea20008000800 */
[----:B------:R-:W-:-:S05]  /*1200*/  IMAD.MOV.U32 R4, RZ, RZ, 0x3f ;  /* 0x0000003fff047424 */ /* 0x000fca00078e00ff */
[----:B--2---:R-:W-:-:S05]  /*1210*/  LOP3.LUT R3, R3, 0xff, R4, 0xb8, !PT ;  /* 0x000000ff03037812 */ /* 0x004fca00078eb804 */
[----:B------:R2:W-:Y:S02]  /*1220*/  STS [UR8+0x38], R3 ;  /* 0x00003803ff007988 */ /* 0x0005e40008000808 */
.L_x_42:
[----:B------:R-:W-:Y:S05]  /*1230*/  @P3 BRA `(.L_x_44) ;  /* 0x00000000000c3947 */ /* 0x000fea0003800000 */
[----:B------:R2:W-:Y:S02]  /*1240*/  STS [UR8+0x20], R6 ;  /* 0x00002006ff007988 */ /* 0x0005e40008000808 */
.L_x_43:
[----:B------:R-:W-:Y:S05]  /*1250*/  @P3 BRA `(.L_x_45) ;  /* 0x0000000000243947 */ /* 0x000fea0003800000 */
[----:B------:R2:W-:Y:S02]  /*1260*/  STS [UR8+0x24], R2 ;  /* 0x00002402ff007988 */ /* 0x0005e40008000808 */
.L_x_44:
[----:B------:R-:W-:Y:S05]  /*1270*/  @P3 BRA `(.L_x_46) ;  /* 0x00000000002c3947 */ /* 0x000fea0003800000 */
[----:B--2---:R-:W2:Y:S01]  /*1280*/  LDS R2, [UR8+0x1c] ;  /* 0x00001c08ff027984 */ /* 0x004ea20008000800 */
[----:B------:R-:W3:Y:S02]  /*1290*/  LDC.64 R8, c[0x0][0x3b8] ;  /* 0x0000ee00ff087b82 */ /* 0x000ee40000000a00 */
[--C-:B---3-5:R-:W-:Y:S02]  /*12a0*/  SHF.R.U32.HI R5, RZ, 0x4, R9.reuse ;  /* 0x00000004ff057819 */ /* 0x128fe40000011609 */
[----:B----4-:R-:W-:-:S05]  /*12b0*/  SHF.R.U64 R3, R8, 0x4, R9 ;  /* 0x0000000408037819 */ /* 0x010fca0000001209 */
[----:B------:R3:W-:Y:S01]  /*12c0*/  STS [UR8+0xc], R3 ;  /* 0x00000c03ff007988 */ /* 0x0007e20008000808 */
[----:B--2---:R-:W-:-:S05]  /*12d0*/  LOP3.LUT R2, R2, 0xf, R5, 0xb8, !PT ;  /* 0x0000000f02027812 */ /* 0x004fca00078eb805 */
[----:B------:R3:W-:Y:S02]  /*12e0*/  STS [UR8+0x1c], R2 ;  /* 0x00001c02ff007988 */ /* 0x0007e40008000808 */
.L_x_45:
[----:B------:R-:W-:Y:S05]  /*12f0*/  @P3 BRA `(.L_x_47) ;  /* 0x00000000001c3947 */ /* 0x000fea0003800000 */
[----:B---3--:R-:W3:Y:S02]  /*1300*/  LDS R2, [UR8+0x34] ;  /* 0x00003408ff027984 */ /* 0x008ee40008000800 */
[----:B---3--:R-:W-:-:S05]  /*1310*/  LOP3.LUT R2, R2, 0x7, RZ, 0xb8, !PT ;  /* 0x0000000702027812 */ /* 0x008fca00078eb8ff */
[----:B------:R3:W-:Y:S02]  /*1320*/  STS [UR8+0x34], R2 ;  /* 0x00003402ff007988 */ /* 0x0007e40008000808 */
.L_x_46:
[----:B------:R-:W-:Y:S05]  /*1330*/  @P3 BRA `(.L_x_48) ;  /* 0x00000000001c3947 */ /* 0x000fea0003800000 */
[----:B--23--:R-:W2:Y:S02]  /*1340*/  LDS R2, [UR8+0x34] ;  /* 0x00003408ff027984 */ /* 0x00cea40008000800 */
[----:B--2---:R-:W-:-:S05]  /*1350*/  LOP3.LUT R2, R2, 0x38, RZ, 0xb8, !PT ;  /* 0x0000003802027812 */ /* 0x004fca00078eb8ff */
[----:B------:R2:W-:Y:S02]  /*1360*/  STS [UR8+0x34], R2 ;  /* 0x00003402ff007988 */ /* 0x0005e40008000808 */
.L_x_47:
[----:B------:R-:W-:Y:S05]  /*1370*/  @P3 BRA `(.L_x_49) ;  /* 0x00000000001c3947 */ /* 0x000fea0003800000 */
[----:B--23--:R-:W2:Y:S02]  /*1380*/  LDS R2, [UR8+0x8] ;  /* 0x00000808ff027984 */ /* 0x00cea40008000800 */
[----:B--2---:R-:W-:-:S05]  /*1390*/  LOP3.LUT R2, R2, 0x780, RZ, 0xb8, !PT ;  /* 0x0000078002027812 */ /* 0x004fca00078eb8ff */
[----:B------:R2:W-:Y:S02]  /*13a0*/  STS [UR8+0x8], R2 ;  /* 0x00000802ff007988 */ /* 0x0005e40008000808 */
.L_x_48:
[----:B------:R-:W-:Y:S05]  /*13b0*/  @P3 BRA `(.L_x_50) ;  /* 0x0000000000283947 */ /* 0x000fea0003800000 */
[----:B--23--:R-:W2:Y:S02]  /*13c0*/  LDS R2, [UR8+0x8] ;  /* 0x00000808ff027984 */ /* 0x00cea40008000800 */
[----:B--2---:R-:W-:-:S05]  /*13d0*/  LOP3.LUT R2, R2, 0x1800, RZ, 0xb8, !PT ;  /* 0x0000180002027812 */ /* 0x004fca00078eb8ff */
[----:B------:R2:W-:Y:S02]  /*13e0*/  STS [UR8+0x8], R2 ;  /* 0x00000802ff007988 */ /* 0x0005e40008000808 */
.L_x_49:
[----:B------:R-:W-:Y:S05]  /*13f0*/  @P3 BREAK.RELIABLE B3 ;  /* 0x0000000000033942 */ /* 0x000fea0003800100 */
[----:B------:R-:W-:Y:S05]  /*1400*/  @P3 BRA `(.L_x_51) ;  /* 0x0000000000243947 */ /* 0x000fea0003800000 */
[----:B--23--:R-:W2:Y:S01]  /*1410*/  LDS R2, [UR8+0x8] ;  /* 0x00000808ff027984 */ /* 0x00cea20008000800 */
[----:B----4-:R-:W-:-:S05]  /*1420*/  IMAD.MOV.U32 R3, RZ, RZ, 0x6000 ;  /* 0x00006000ff037424 */ /* 0x010fca00078e00ff */
[----:B--2---:R-:W-:-:S04]  /*1430*/  LOP3.LUT R2, R2, 0x6000, R3, 0xd8, !PT ;  /* 0x0000600002027812 */ /* 0x004fc800078ed803 */
[----:B------:R-:W-:-:S05]  /*1440*/  LOP3.LUT R2, R2, 0x400000, RZ, 0xb8, !PT ;  /* 0x0040000002027812 */ /* 0x000fca00078eb8ff */
[----:B------:R2:W-:Y:S02]  /*1450*/  STS [UR8+0x8], R2 ;  /* 0x00000802ff007988 */ /* 0x0005e40008000808 */
.L_x_50:
[----:B------:R-:W-:Y:S05]  /*1460*/  BSYNC.RELIABLE B3 ;  /* 0x0000000000037941 */ /* 0x000fea0003800100 */
.L_x_41:
[----:B--23--:R-:W2:Y:S02]  /*1470*/  @!P3 LDS R2, [UR8+0x8] ;  /* 0x00000808ff02b984 */ /* 0x00cea40008000800 */
[----:B--2---:R-:W-:-:S05]  /*1480*/  @!P3 LOP3.LUT R2, R2, 0x8000, RZ, 0xb8, !PT ;  /* 0x000080000202b812 */ /* 0x004fca00078eb8ff */
[----:B------:R2:W-:Y:S02]  /*1490*/  @!P3 STS [UR8+0x8], R2 ;  /* 0x00000802ff00b988 */ /* 0x0005e40008000808 */
.L_x_51:
[----:B------:R-:W-:Y:S05]  /*14a0*/  BSYNC.RECONVERGENT B4 ;  /* 0x0000000000047941 */ /* 0x000fea0003800200 */
.L_x_40:
[----:B------:R-:W-:Y:S05]  /*14b0*/  WARPSYNC.ALL ;  /* 0x0000000000007948 */ /* 0x000fea0003800000 */
[----:B------:R-:W-:Y:S01]  /*14c0*/  NOP ;  /* 0x0000000000007918 */ /* 0x000fe20000000000 */
[----:B------:R-:W-:-:S04]  /*14d0*/  UIADD3 UR4, UPT, UPT, UR4, 0x100, URZ ;  /* 0x0000010004047890 */ /* 0x000fc8000fffe0ff */
[----:B------:R-:W-:-:S04]  /*14e0*/  UIADD3 UR20, UP0, UPT, UR4, UR20, URZ ;  /* 0x0000001404147290 */ /* 0x000fc8000ff1e0ff */
[----:B------:R-:W-:Y:S01]  /*14f0*/  ULEA.HI.X.SX32 UR21, UR4, UR21, 0x1, UP0 ;  /* 0x0000001504157291 */ /* 0x000fe200080f0eff */
[----:B------:R-:W-:Y:S11]  /*1500*/  @P0 BRA `(.L_x_52) ;  /* 0x0000000000300947 */ /* 0x000ff60003800000 */
[----:B--23--:R-:W2:Y:S01]  /*1510*/  S2R R2, SR_LANEID ;  /* 0x0000000000027919 */ /* 0x00cea20000000000 */
[----:B------:R-:W-:Y:S05]  /*1520*/  WARPSYNC.ALL ;  /* 0x0000000000007948 */ /* 0x000fea0003800000 */
[----:B------:R-:W-:Y:S01]  /*1530*/  NOP ;  /* 0x0000000000007918 */ /* 0x000fe20000000000 */
[----:B--2--5:R-:W-:-:S05]  /*1540*/  IMAD.SHL.U32 R4, R2, 0x4, RZ ;  /* 0x0000000402047824 */ /* 0x024fca00078e00ff */
[----:B------:R-:W2:Y:S01]  /*1550*/  LDS R5, [R4+UR8] ;  /* 0x0000000804057984 */ /* 0x000ea20008000800 */
[----:B------:R-:W-:-:S05]  /*1560*/  IADD3 R2, P1, PT, R4, UR20, RZ ;  /* 0x0000001404027c10 */ /* 0x000fca000ff3e0ff */
[----:B----4-:R-:W-:-:S05]  /*1570*/  IMAD.X R3, RZ, RZ, UR21, P1 ;  /* 0x00000015ff037e24 */ /* 0x010fca00088e06ff */
[----:B--2---:R2:W3:Y:S01]  /*1580*/  ATOMG.E.EXCH.STRONG.GPU PT, RZ, [R2], R5 ;  /* 0x0000000502ff73a8 */ /* 0x0044e200041ee100 */
[----:B------:R-:W-:-:S04]  /*1590*/  DEPBAR {5,4,3,2,1,0} ;  /* 0x0000003f0000791a */ /* 0x000fc80000000000 */
[----:B------:R-:W4:Y:S02]  /*15a0*/  CCTL.E.C.LDCU.IV.DEEP [UR20] ;  /* 0x0000000014007540 */ /* 0x000f240009c08000 */
[----:B----4-:R2:W-:Y:S01]  /*15b0*/  UTMACCTL.IV [UR20] ;  /* 0x00000000140079b9 */ /* 0x0105e20008000000 */
[----:B------:R-:W-:Y:S01]  /*15c0*/  NOP ;  /* 0x0000000000007918 */ /* 0x000fe20000000000 */
.L_x_52:
[----:B------:R-:W-:Y:S05]  /*15d0*/  @P0 BRA `(.L_x_53) ;  /* 0x00000000000c0947 */ /* 0x000fea0003800000 */
[----:B------:R0:W-:Y:S01]  /*15e0*/  UTMACMDFLUSH ;  /* 0x00000000000079b7 */ /* 0x0001e20000000000 */
[----:B------:R-:W-:Y:S05]  /*15f0*/  @P0 BRA `(.L_x_53) ;  /* 0x0000000000040947 */ /* 0x000fea0003800000 */
[----:B------:R-:W-:-:S04]  /*1600*/  DEPBAR.LE SB0, 0x0 ;  /* 0x000080000000791a */ /* 0x000fc80000000000 */
.L_x_53:
[----:B------:R-:W-:Y:S05]  /*1610*/  WARPSYNC.ALL ;  /* 0x0000000000007948 */ /* 0x000fea0003800000 */
[----:B------:R-:W-:Y:S01]  /*1620*/  NOP ;  /* 0x0000000000007918 */ /* 0x000fe20000000000 */
[----:B---3--:R-:W-:Y:S01]  /*1630*/  BAR.SYNC.DEFER_BLOCKING 0x0 ;  /* 0x0000000000007b1d */ /* 0x008fe20000010000 */
[----:B--2---:R-:W-:Y:S01]  /*1640*/  SHF.R.U32.HI R2, RZ, 0x5, R0 ;  /* 0x00000005ff027819 */ /* 0x004fe20000011600 */
[----:B------:R-:W-:-:S03]  /*1650*/  UIADD3 UR12, UPT, UPT, UR8, 0x18020, URZ ;  /* 0x00018020080c7890 */ /* 0x000fc6000fffe0ff */
[----:B------:R-:W-:Y:S01]  /*1660*/  R2UR UR22, R2 ;  /* 0x00000000021672ca */ /* 0x000fe200000e0000 */
[----:B------:R-:W-:Y:S01]  /*1670*/  VOTEU.ALL UP0, P3 ;  /* 0x0000000000ff7886 */ /* 0x000fe20001800000 */
[----:B------:R-:W-:Y:S01]  /*1680*/  UMOV UR4, 0x1 ;  /* 0x0000000100047882 */ /* 0x000fe20000000000 */
[----:B------:R-:W-:Y:S01]  /*1690*/  VOTEU.ALL UP1, P3 ;  /* 0x0000000000ff7886 */ /* 0x000fe20001820000 */
[----:B------:R-:W-:Y:S02]  /*16a0*/  BSSY.RECONVERGENT B4, `(.L_x_54) ;  /* 0x0000018000047945 */ /* 0x000fe40003800200 */
[----:B------:R-:W-:-:S04]  /*16b0*/  @!UP0 UIADD3 UR10, UPT, UPT, -UR4, 0x100000, URZ ;  /* 0x00100000040a8890 */ /* 0x000fc8000fffe1ff */
[----:B------:R-:W-:Y:S02]  /*16c0*/  @!UP0 USHF.L.U32 UR11, UR10, 0xb, URZ ;  /* 0x0000000b0a0b8899 */ /* 0x000fe400080006ff */
[----:B------:R-:W-:Y:S02]  /*16d0*/  @!UP0 USHF.L.U32 UR10, UR10, 0x1, URZ ;  /* 0x000000010a0a8899 */ /* 0x000fe400080006ff */
[----:B------:R-:W-:-:S04]  /*16e0*/  @!UP0 UIADD3 UR4, UPT, UPT, -UR4, 0x100000, URZ ;  /* 0x0010000004048890 */ /* 0x000fc8000fffe1ff */
[----:B------:R-:W-:Y:S02]  /*16f0*/  @!UP0 USHF.L.U32 UR5, UR4, 0xb, URZ ;  /* 0x0000000b04058899 */ /* 0x000fe400080006ff */
[----:B------:R-:W-:Y:S01]  /*1700*/  @!UP0 USHF.L.U32 UR4, UR4, 0x1, URZ ;  /* 0x0000000104048899 */ /* 0x000fe200080006ff */
[----:B------:R-:W-:Y:S01]  /*1710*/  VOTEU.ALL UP0, P3 ;  /* 0x0000000000ff7886 */ /* 0x000fe20001800000 */
[----:B------:R-:W2:Y:S04]  /*1720*/  FENCE.VIEW.ASYNC.S ;  /* 0x00000000000073c6 */ /* 0x000ea80000000000 */
[----:B--2---:R2:W3:Y:S06]  /*1730*/  @!UP0 SYNCS.EXCH.64 URZ, [UR8+0x18000], UR10 ;  /* 0x0180000a08ff85b2 */ /* 0x0044ec0008000100 */
[----:B------:R2:W3:Y:S02]  /*1740*/  @!UP1 SYNCS.EXCH.64 URZ, [UR8+0x18020], UR4 ;  /* 0x0180200408ff95b2 */ /* 0x0004e40008000100 */
[----:B---3--:R-:W-:Y:S06]  /*1750*/  BAR.SYNC.DEFER_BLOCKING 0x0 ;  /* 0x0000000000007b1d */ /* 0x008fec0000010000 */
[----:B------:R-:W-:Y:S05]  /*1760*/  @P3 BRA `(.L_x_55) ;  /* 0x00000000002c3947 */ /* 0x000fea0003800000 */
[----:B--2---:R-:W-:Y:S02]  /*1770*/  UMOV UR4, 0x1 ;  /* 0x0000000100047882 */ /* 0x004fe40000000000 */
[----:B------:R-:W-:-:S04]  /*1780*/  UIADD3 UR10, UPT, UPT, -UR4, 0x100000, URZ ;  /* 0x00100000040a7890 */ /* 0x000fc8000fffe1ff */
[----:B------:R-:W-:Y:S02]  /*1790*/  USHF.L.U32 UR11, UR10, 0xb, URZ ;  /* 0x0000000b0a0b7899 */ /* 0x000fe400080006ff */
[----:B------:R-:W-:Y:S02]  /*17a0*/  USHF.L.U32 UR10, UR10, 0x1, URZ ;  /* 0x000000010a0a7899 */ /* 0x000fe400080006ff */
[----:B------:R-:W-:-:S04]  /*17b0*/  UIADD3 UR4, UPT, UPT, -UR4, 0x100000, URZ ;  /* 0x0010000004047890 */ /* 0x000fc8000fffe1ff */
[----:B------:R-:W-:Y:S02]  /*17c0*/  USHF.L.U32 UR5, UR4, 0xb, URZ ;  /* 0x0000000b04057899 */ /* 0x000fe400080006ff */
[----:B------:R-:W-:Y:S01]  /*17d0*/  USHF.L.U32 UR4, UR4, 0x1, URZ ;  /* 0x0000000104047899 */ /* 0x000fe200080006ff */
[----:B------:R-:W2:Y:S03]  /*17e0*/  FENCE.VIEW.ASYNC.S ;  /* 0x00000000000073c6 */ /* 0x000ea60000000000 */
[----:B--2---:R3:W2:Y:S08]  /*17f0*/  SYNCS.EXCH.64 URZ, [UR8+0x18008], UR10 ;  /* 0x0180080a08ff75b2 */ /* 0x0046b00008000100 */
[----:B------:R3:W4:Y:S02]  /*1800*/  SYNCS.EXCH.64 URZ, [UR8+0x18028], UR4 ;  /* 0x0180280408ff75b2 */ /* 0x0007240008000100 */
[----:B---3--:R-:W-:Y:S01]  /*1810*/  NOP ;  /* 0x0000000000007918 */ /* 0x008fe20000000000 */
.L_x_55:
[----:B--2---:R-:W-:Y:S05]  /*1820*/  BSYNC.RECONVERGENT B4 ;  /* 0x0000000000047941 */ /* 0x004fea0003800200 */
.L_x_54:
[----:B----4-:R-:W-:Y:S06]  /*1830*/  BAR.SYNC.DEFER_BLOCKING 0x0 ;  /* 0x0000000000007b1d */ /* 0x010fec0000010000 */
[----:B------:R-:W-:Y:S04]  /*1840*/  BSSY.RECONVERGENT B4, `(.L_x_56) ;  /* 0x000000d000047945 */ /* 0x000fe80003800200 */
[----:B------:R-:W-:Y:S05]  /*1850*/  @P3 BRA `(.L_x_57) ;  /* 0x00000000002c3947 */ /* 0x000fea0003800000 */
[----:B------:R-:W-:Y:S02]  /*1860*/  UMOV UR4, 0x1 ;  /* 0x0000000100047882 */ /* 0x000fe40000000000 */
[----:B------:R-:W-:-:S04]  /*1870*/  UIADD3 UR10, UPT, UPT, -UR4, 0x100000, URZ ;  /* 0x00100000040a7890 */ /* 0x000fc8000fffe1ff */
[----:B------:R-:W-:Y:S02]  /*1880*/  USHF.L.U32 UR11, UR10, 0xb, URZ ;  /* 0x0000000b0a0b7899 */ /* 0x000fe400080006ff */
[----:B------:R-:W-:Y:S02]  /*1890*/  USHF.L.U32 UR10, UR10, 0x1, URZ ;  /* 0x000000010a0a7899 */ /* 0x000fe400080006ff */
[----:B------:R-:W-:-:S04]  /*18a0*/  UIADD3 UR4, UPT, UPT, -UR4, 0x100000, URZ ;  /* 0x0010000004047890 */ /* 0x000fc8000fffe1ff */
[----:B------:R-:W-:Y:S02]  /*18b0*/  USHF.L.U32 UR5, UR4, 0xb, URZ ;  /* 0x0000000b04057899 */ /* 0x000fe400080006ff */
[----:B------:R-:W-:Y:S01]  /*18c0*/  USHF.L.U32 UR4, UR4, 0x1, URZ ;  /* 0x0000000104047899 */ /* 0x000fe200080006ff */
[----:B------:R-:W2:Y:S03]  /*18d0*/  FENCE.VIEW.ASYNC.S ;  /* 0x00000000000073c6 */ /* 0x000ea60000000000 */
[----:B--2---:R2:W3:Y:S08]  /*18e0*/  SYNCS.EXCH.64 URZ, [UR8+0x18010], UR10 ;  /* 0x0180100a08ff75b2 */ /* 0x0044f00008000100 */
[----:B------:R2:W4:Y:S01]  /*18f0*/  SYNCS.EXCH.64 URZ, [UR8+0x18030], UR4 ;  /* 0x0180300408ff75b2 */ /* 0x0005220008000100 */
[----:B------:R-:W-:Y:S01]  /*1900*/  NOP ;  /* 0x0000000000007918 */ /* 0x000fe20000000000 */
.L_x_57:
[----:B--2---:R-:W-:Y:S05]  /*1910*/  BSYNC.RECONVERGENT B4 ;  /* 0x0000000000047941 */ /* 0x004fea0003800200 */
.L_x_56:
[----:B---34-:R-:W-:Y:S01]  /*1920*/  BAR.SYNC.DEFER_BLOCKING 0x0 ;  /* 0x0000000000007b1d */ /* 0x018fe20000010000 */
[----:B------:R-:W-:Y:S01]  /*1930*/  USHF.L.U32 UR15, UR7, 0x6, URZ ;  /* 0x00000006070f7899 */ /* 0x000fe200080006ff */
[----:B------:R-:W-:Y:S01]  /*1940*/  ISETP.GE.AND P0, PT, R7, 0x1, PT ;  /* 0x000000010700780c */ /* 0x000fe20003f06270 */
[----:B------:R-:W-:-:S03]  /*1950*/  USHF.L.U32 UR19, UR9, 0x7, URZ ;  /* 0x0000000709137899 */ /* 0x000fc600080006ff */
        /* <DEDUP_REMOVED lines=13> */
.L_x_59:
[----:B--2---:R-:W-:Y:S05]  /*1a30*/  BSYNC.RECONVERGENT B4 ;  /* 0x0000000000047941 */ /* 0x004fea0003800200 */
.L_x_58:
[----:B------:R-:W-:Y:S05]  /*1a40*/  @!P0 BRA `(.L_x_60) ;  /* 0x0000000800788947 */ /* 0x000fea0003800000 */
[----:B---34-:R-:W-:Y:S01]  /*1a50*/  BAR.SYNC.DEFER_BLOCKING 0x0 ;  /* 0x0000000000007b1d */ /* 0x018fe20000010000 */
[----:B------:R-:W-:Y:S01]  /*1a60*/  ELECT P1, URZ, PT ;  /* 0x0000000000ff782f */ /* 0x000fe20003820000 */
[----:B------:R-:W-:Y:S01]  /*1a70*/  @!P3 IMAD.MOV.U32 R2, RZ, RZ, 0x6000 ;  /* 0x00006000ff02b424 */ /* 0x000fe200078e00ff */
[----:B------:R-:W-:Y:S02]  /*1a80*/  UIADD3 UR4, UPT, UPT, UR8, 0x10000, URZ ;  /* 0x0001000008047890 */ /* 0x000fe4000fffe0ff */
[----:B------:R-:W-:Y:S01]  /*1a90*/  ISETP.LT.U32.AND P1, PT, R36, 0x20, P1 ;  /* 0x000000202400780c */ /* 0x000fe20000f21070 */
[----:B------:R-:W-:Y:S01]  /*1aa0*/  UMOV UR7, UR15 ;  /* 0x0000000f00077c82 */ /* 0x000fe20008000000 */
[----:B------:R-:W-:Y:S01]  /*1ab0*/  ELECT P0, URZ, PT ;  /* 0x0000000000ff782f */ /* 0x000fe20003800000 */
[----:B------:R-:W-:-:S03]  /*1ac0*/  UMOV UR11, UR19 ;  /* 0x00000013000b7c82 */ /* 0x000fc60008000000 */
[----:B------:R-:W-:-:S07]  /*1ad0*/  ISETP.LT.U32.AND P0, PT, R36, 0x20, P0 ;  /* 0x000000202400780c */ /* 0x000fce0000701070 */
[----:B------:R-:W-:Y:S01]  /*1ae0*/  VOTEU.ANY UP0, P1 ;  /* 0x0000000000ff7886 */ /* 0x000fe20000800100 */
[----:B------:R-:W-:-:S04]  /*1af0*/  VOTEU.ANY UP2, P1 ;  /* 0x0000000000ff7886 */ /* 0x000fc80000840100 */
[----:B------:R-:W-:Y:S02]  /*1b00*/  @UP0 UIADD3 UR5, UPT, UPT, UR8, 0x18000, URZ ;  /* 0x0001800008050890 */ /* 0x000fe4000fffe0ff */
[----:B------:R2:W-:Y:S01]  /*1b10*/  @!P3 SYNCS.ARRIVE.TRANS64 RZ, [UR8+0x18000], R2 ;  /* 0x01800002ffffb9a7 */ /* 0x0005e20008000008 */
[----:B------:R-:W-:Y:S01]  /*1b20*/  @UP0 UMOV UR6, URZ ;  /* 0x000000ff00060c82 */ /* 0x000fe20008000000 */
[----:B------:R-:W-:Y:S01]  /*1b30*/  BAR.SYNC.DEFER_BLOCKING 0x0 ;  /* 0x0000000000007b1d */ /* 0x000fe20000010000 */
[----:B------:R-:W-:-:S05]  /*1b40*/  UISETP.NE.U32.AND UP0, UPT, UR22, URZ, UPT ;  /* 0x000000ff1600728c */ /* 0x000fca000bf05070 */
[----:B------:R-:W-:Y:S01]  /*1b50*/  VOTEU.ANY UP1, P0 ;  /* 0x0000000000ff7886 */ /* 0x000fe20000020100 */
[----:B------:R-:W-:-:S04]  /*1b60*/  VOTEU.ANY UP3, P0 ;  /* 0x0000000000ff7886 */ /* 0x000fc80000060100 */
[----:B------:R-:W-:Y:S01]  /*1b70*/  @UP1 UIADD3 UR9, UPT, UPT, UR8, 0x18000, URZ ;  /* 0x0001800008091890 */ /* 0x000fe2000fffe0ff */
[----:B------:R-:W-:Y:S01]  /*1b80*/  @UP1 UMOV UR10, URZ ;  /* 0x000000ff000a1c82 */ /* 0x000fe20008000000 */
[----:B------:R2:W-:Y:S01]  /*1b90*/  @UP2 UTMALDG.2D [UR4], [UR24] ;  /* 0x00000004180025b4 */ /* 0x0005e20008008000 */
[----:B------:R3:W-:Y:S06]  /*1ba0*/  MEMBAR.ALL.CTA ;  /* 0x0000000000007992 */ /* 0x0007ec0000008000 */
[----:B---3--:R-:W3:Y:S02]  /*1bb0*/  FENCE.VIEW.ASYNC.S ;  /* 0x00000000000073c6 */ /* 0x008ee40000000000 */
[----:B---3--:R-:W-:Y:S06]  /*1bc0*/  BAR.SYNC.DEFER_BLOCKING 0x0 ;  /* 0x0000000000007b1d */ /* 0x008fec0000010000 */
[----:B------:R2:W-:Y:S02]  /*1bd0*/  @UP3 UTMALDG.2D [UR8], [UR26] ;  /* 0x000000081a0035b4 */ /* 0x0005e40008008000 */
[----:B------:R-:W-:Y:S06]  /*1be0*/  BAR.SYNC.DEFER_BLOCKING 0x0 ;  /* 0x0000000000007b1d */ /* 0x000fec0000010000 */
[----:B------:R-:W3:Y:S02]  /*1bf0*/  SYNCS.PHASECHK.TRANS64.TRYWAIT P0, [UR8+0x18000], RZ ;  /* 0x018000ffff0075a7 */ /* 0x000ee40008001108 */
[----:B--23--:R-:W-:Y:S05]  /*1c00*/  @!P0 BRA `(.L_x_61) ;  /* 0x0000000c00e48947 */ /* 0x00cfea0003800000 */
.L_x_79:
[----:B------:R-:W-:Y:S05]  /*1c10*/  BRA.U UP0, `(.L_x_62) ;  /* 0x0000000100747547 */ /* 0x000fea000b800000 */
[----:B------:R-:W-:Y:S02]  /*1c20*/  USHF.R.U32.HI UR6, URZ, 0x4, UR4 ;  /* 0x00000004ff067899 */ /* 0x000fe40008011604 */
[----:B------:R-:W-:Y:S02]  /*1c30*/  USHF.R.U32.HI UR10, URZ, 0x4, UR8 ;  /* 0x00000004ff0a7899 */ /* 0x000fe40008011608 */
[----:B------:R-:W-:Y:S02]  /*1c40*/  USGXT.U32 UR6, UR6, 0xe ;  /* 0x0000000e0606789a */ /* 0x000fe40008000000 */
[----:B------:R-:W-:Y:S02]  /*1c50*/  USGXT.U32 UR10, UR10, 0xe ;  /* 0x0000000e0a0a789a */ /* 0x000fe40008000000 */
[----:B------:R-:W-:Y:S02]  /*1c60*/  UIADD3 UR34, UP0, UPT, UR6, 0x2, URZ ;  /* 0x0000000206227890 */ /* 0x000fe4000ff1e0ff */
[----:B------:R-:W-:Y:S01]  /*1c70*/  UIADD3 UR32, UP1, UPT, UR10, 0x2, URZ ;  /* 0x000000020a207890 */ /* 0x000fe2000ff3e0ff */
[----:B------:R-:W-:Y:S01]  /*1c80*/  UMOV UR4, URZ ;  /* 0x000000ff00047c82 */ /* 0x000fe20008000000 */
[----:B------:R-:W-:Y:S01]  /*1c90*/  UMOV UR5, URZ ;  /* 0x000000ff00057c82 */ /* 0x000fe20008000000 */
[----:B------:R-:W-:-:S02]  /*1ca0*/  UIADD3.X UR35, UPT, UPT, UR4, 0x40004040, URZ, UP0, !UPT ;  /* 0x4000404004237890 */ /* 0x000fc400087fe4ff */
[----:B------:R-:W-:Y:S02]  /*1cb0*/  UIADD3.X UR33, UPT, UPT, UR5, 0x40004040, URZ, UP1, !UPT ;  /* 0x4000404005217890 */ /* 0x000fe40008ffe4ff */
[----:B------:R-:W-:Y:S02]  /*1cc0*/  UIADD3.64 UR4, UPT, UPT, UR34, 0x2, URZ ;  /* 0x0000000222047897 */ /* 0x000fe4000fffe0ff */
[----:B------:R-:W-:Y:S02]  /*1cd0*/  UIADD3.64 UR16, UPT, UPT, UR32, 0x2, URZ ;  /* 0x0000000220107897 */ /* 0x000fe4000fffe0ff */
[----:B------:R-:W-:Y:S02]  /*1ce0*/  UIADD3.64 UR28, UPT, UPT, UR34, 0x4, URZ ;  /* 0x00000004221c7897 */ /* 0x000fe4000fffe0ff */
[----:B------:R-:W-:Y:S01]  /*1cf0*/  UIADD3.64 UR30, UPT, UPT, UR32, 0x4, URZ ;  /* 0x00000004201e7897 */ /* 0x000fe2000fffe0ff */
[----:B------:R-:W-:Y:S01]  /*1d00*/  UMOV UR36, 0x0 ;  /* 0x0000000000247882 */ /* 0x000fe20000000000 */
[----:B------:R-:W-:Y:S01]  /*1d10*/  UMOV UR37, 0x4200010 ;  /* 0x0420001000257882 */ /* 0x000fe20000000000 */
[----:B------:R-:W-:Y:S01]  /*1d20*/  UMOV UR7, 0x40004040 ;  /* 0x4000404000077882 */ /* 0x000fe20000000000 */
[----:B------:R-:W-:Y:S01]  /*1d30*/  UMOV UR11, 0x40004040 ;  /* 0x40004040000b7882 */ /* 0x000fe20000000000 */
[----:B------:R-:W-:Y:S01]  /*1d40*/  UMOV UR38, 0x0 ;  /* 0x0000000000267882 */ /* 0x000fe20000000000 */
[----:B------:R-:W-:Y:S01]  /*1d50*/  UMOV UR39, 0x4200010 ;  /* 0x0420001000277882 */ /* 0x000fe20000000000 */
[----:B------:R-:W-:Y:S01]  /*1d60*/  UMOV UR40, 0x0 ;  /* 0x0000000000287882 */ /* 0x000fe20000000000 */
[----:B------:R-:W-:Y:S01]  /*1d70*/  UMOV UR41, 0x4200010 ;  /* 0x0420001000297882 */ /* 0x000fe20000000000 */
[----:B------:R2:W-:Y:S01]  /*1d80*/  UTCQMMA gdesc[UR6], gdesc[UR10], tmem[UR23], tmem[UR36], idesc[UR37], !UPT ;  /* 0x00ff240a060075ea */ /* 0x0005e2000f800317 */
[----:B------:R-:W-:Y:S01]  /*1d90*/  UMOV UR42, 0x0 ;  /* 0x00000000002a7882 */ /* 0x000fe20000000000 */
[----:B------:R-:W-:Y:S01]  /*1da0*/  UMOV UR43, 0x4200010 ;  /* 0x04200010002b7882 */ /* 0x000fe20000000000 */
[----:B------:R2:W-:Y:S01]  /*1db0*/  UTCQMMA gdesc[UR34], gdesc[UR32], tmem[UR23], tmem[UR38], idesc[UR39], UPT ;  /* 0x00ff2620220075ea */ /* 0x0005e2000b800317 */
[----:B------:R2:W-:Y:S01]  /*1dc0*/  UTCQMMA gdesc[UR4], gdesc[UR16], tmem[UR23], tmem[UR40], idesc[UR41], UPT ;  /* 0x00ff2810040075ea */ /* 0x0005e2000b800317 */
[----:B------:R2:W-:Y:S01]  /*1dd0*/  UTCQMMA gdesc[UR28], gdesc[UR30], tmem[UR23], tmem[UR42], idesc[UR43], UPT ;  /* 0x00ff2a1e1c0075ea */ /* 0x0005e2000b800317 */
[----:B------:R-:W-:Y:S01]  /*1de0*/  NOP ;  /* 0x0000000000007918 */ /* 0x000fe20000000000 */
.L_x_62:
[----:B------:R-:W-:Y:S01]  /*1df0*/  ELECT P0, URZ, PT ;  /* 0x0000000000ff782f */ /* 0x000fe20003800000 */
[----:B--2---:R-:W-:Y:S01]  /*1e00*/  UMOV UR4, UR12 ;  /* 0x0000000c00047c82 */ /* 0x004fe20008000000 */
[----:B------:R-:W-:Y:S02]  /*1e10*/  UMOV UR5, URZ ;  /* 0x000000ff00057c82 */ /* 0x000fe40008000000 */
[----:B------:R-:W-:-:S13]  /*1e20*/  ISETP.LT.U32.AND P0, PT, R36, 0x20, P0 ;  /* 0x000000202400780c */ /* 0x000fda0000701070 */
[----:B------:R-:W-:Y:S01]  /*1e30*/  VOTEU.ANY UP0, P0 ;  /* 0x0000000000ff7886 */ /* 0x000fe20000000100 */
[----:B------:R-:W-:Y:S01]  /*1e40*/  VOTEU.ANY UP1, P0 ;  /* 0x0000000000ff7886 */ /* 0x000fe20000020100 */
[----:B------:R-:W-:-:S03]  /*1e50*/  ISETP.GE.U32.AND P0, PT, R7, 0x81, PT ;  /* 0x000000810700780c */ /* 0x000fc60003f06070 */
[----:B------:R-:W-:Y:S02]  /*1e60*/  @UP0 UMOV UR4, UR4 ;  /* 0x0000000400040c82 */ /* 0x000fe40008000000 */
[----:B------:R2:W-:Y:S01]  /*1e70*/  @UP1 UTCBAR [UR4], URZ ;  /* 0x000000ff040013e9 */ /* 0x0005e200080000ff */
[----:B------:R-:W-:Y:S06]  /*1e80*/  BAR.SYNC.DEFER_BLOCKING 0x0 ;  /* 0x0000000000007b1d */ /* 0x000fec0000010000 */
[----:B------:R-:W3:Y:S02]  /*1e90*/  SYNCS.PHASECHK.TRANS64.TRYWAIT P1, [UR8+0x18020], RZ ;  /* 0x018020ffff0075a7 */ /* 0x000ee40008021108 */
[----:B--23--:R-:W-:Y:S05]  /*1ea0*/  @!P1 BRA `(.L_x_63) ;  /* 0x0000000c00489947 */ /* 0x00cfea0003800000 */
.L_x_80:
[----:B------:R-:W-:Y:S01]  /*1eb0*/  UMOV UR4, URZ ;  /* 0x000000ff00047c82 */ /* 0x000fe20008000000 */
[----:B------:R-:W-:Y:S05]  /*1ec0*/  @!P0 BRA `(.L_x_60) ;  /* 0x0000000400588947 */ /* 0x000fea0003800000 */
[----:B------:R-:W2:Y:S01]  /*1ed0*/  LDCU UR29, c[0x0][0x3a0] ;  /* 0x00007400ff1d77ac */ /* 0x000ea20008000800 */
[----:B------:R-:W-:Y:S01]  /*1ee0*/  UMOV UR9, 0x1 ;  /* 0x0000000100097882 */ /* 0x000fe20000000000 */
[----:B------:R-:W-:-:S05]  /*1ef0*/  UMOV UR14, 0x80 ;  /* 0x00000080000e7882 */ /* 0x000fca0000000000 */
.L_x_67:
[----:B------:R-:W-:Y:S01]  /*1f00*/  BAR.SYNC.DEFER_BLOCKING 0x0 ;  /* 0x0000000000007b1d */ /* 0x000fe20000010000 */
[----:B------:R-:W-:Y:S01]  /*1f10*/  ULEA UR28, UR9, UR8, 0x3 ;  /* 0x00000008091c7291 */ /* 0x000fe2000f8e18ff */
[----:B------:R-:W-:Y:S01]  /*1f20*/  @!P3 IMAD.MOV.U32 R2, RZ, RZ, 0x6000 ;  /* 0x00006000ff02b424 */ /* 0x000fe200078e00ff */
[----:B------:R-:W-:Y:S01]  /*1f30*/  ELECT P1, URZ, PT ;  /* 0x0000000000ff782f */ /* 0x000fe20003820000 */
[----:B------:R-:W-:-:S03]  /*1f40*/  ULEA UR12, UR9, UR8, 0xd ;  /* 0x00000008090c7291 */ /* 0x000fc6000f8e68ff */
[----:B------:R-:W-:Y:S02]  /*1f50*/  ISETP.LT.U32.AND P1, PT, R36, 0x20, P1 ;  /* 0x000000202400780c */ /* 0x000fe40000f21070 */
[----:B------:R-:W-:Y:S01]  /*1f60*/  ELECT P0, URZ, PT ;  /* 0x0000000000ff782f */ /* 0x000fe20003800000 */
[----:B------:R-:W-:-:S03]  /*1f70*/  UIADD3 UR12, UPT, UPT, UR12, 0x10000, URZ ;  /* 0x000100000c0c7890 */ /* 0x000fc6000fffe0ff */
[----:B------:R-:W-:Y:S01]  /*1f80*/  ISETP.LT.U32.AND P0, PT, R36, 0x20, P0 ;  /* 0x000000202400780c */ /* 0x000fe20000701070 */
[----:B------:R-:W-:Y:S01]  /*1f90*/  ULEA UR16, UR9, UR8, 0xe ;  /* 0x0000000809107291 */ /* 0x000fe2000f8e70ff */
[----:B------:R-:W-:Y:S01]  /*1fa0*/  UMOV UR18, UR14 ;  /* 0x0000000e00127c82 */ /* 0x000fe20008000000 */
[----:B------:R-:W-:-:S04]  /*1fb0*/  USHF.L.U32 UR5, UR4, 0x1f, URZ ;  /* 0x0000001f04057899 */ /* 0x000fc800080006ff */
[----:B------:R-:W-:Y:S01]  /*1fc0*/  VOTEU.ANY UP0, P1 ;  /* 0x0000000000ff7886 */ /* 0x000fe20000800100 */
[----:B------:R3:W-:Y:S04]  /*1fd0*/  @!P3 SYNCS.ARRIVE.TRANS64 RZ, [UR28+0x18000], R2 ;  /* 0x01800002ffffb9a7 */ /* 0x0007e8000800001c */
[----:B------:R-:W-:Y:S01]  /*1fe0*/  @UP0 UIADD3 UR13, UPT, UPT, UR28, 0x18000, URZ ;  /* 0x000180001c0d0890 */ /* 0x000fe2000fffe0ff */
[----:B------:R-:W-:Y:S01]  /*1ff0*/  VOTEU.ANY UP0, P1 ;  /* 0x0000000000ff7886 */ /* 0x000fe20000800100 */
[----:B------:R-:W-:Y:S01]  /*2000*/  BAR.SYNC.DEFER_BLOCKING 0x0 ;  /* 0x0000000000007b1d */ /* 0x000fe20000010000 */
[----:B---3--:R-:W-:-:S05]  /*2010*/  IMAD.U32 R2, RZ, RZ, UR5 ;  /* 0x00000005ff027e24 */ /* 0x008fca000f8e00ff */
[----:B------:R-:W-:-:S05]  /*2020*/  VOTEU.ANY UP1, P0 ;  /* 0x0000000000ff7886 */ /* 0x000fca0000020100 */
[----:B------:R-:W-:Y:S01]  /*2030*/  @UP1 UIADD3 UR17, UPT, UPT, UR28, 0x18000, URZ ;  /* 0x000180001c111890 */ /* 0x000fe2000fffe0ff */
[----:B------:R-:W-:Y:S01]  /*2040*/  VOTEU.ANY UP1, P0 ;  /* 0x0000000000ff7886 */ /* 0x000fe20000020100 */
[----:B------:R3:W-:Y:S01]  /*2050*/  @UP0 UTMALDG.2D [UR12], [UR24] ;  /* 0x0000000c180005b4 */ /* 0x0007e20008008000 */
[----:B------:R-:W-:Y:S01]  /*2060*/  UISETP.NE.U32.AND UP0, UPT, UR22, URZ, UPT ;  /* 0x000000ff1600728c */ /* 0x000fe2000bf05070 */
[----:B------:R4:W-:Y:S06]  /*2070*/  MEMBAR.ALL.CTA ;  /* 0x0000000000007992 */ /* 0x0009ec0000008000 */
[----:B----4-:R-:W4:Y:S02]  /*2080*/  FENCE.VIEW.ASYNC.S ;  /* 0x00000000000073c6 */ /* 0x010f240000000000 */
[----:B----4-:R-:W-:Y:S06]  /*2090*/  BAR.SYNC.DEFER_BLOCKING 0x0 ;  /* 0x0000000000007b1d */ /* 0x010fec0000010000 */
[----:B------:R3:W-:Y:S02]  /*20a0*/  @UP1 UTMALDG.2D [UR16], [UR26] ;  /* 0x000000101a0015b4 */ /* 0x0007e40008008000 */
[----:B------:R-:W-:Y:S06]  /*20b0*/  BAR.SYNC.DEFER_BLOCKING 0x0 ;  /* 0x0000000000007b1d */ /* 0x000fec0000010000 */
[----:B------:R-:W4:Y:S02]  /*20c0*/  SYNCS.PHASECHK.TRANS64.TRYWAIT P0, [UR28+0x18000], R2 ;  /* 0x01800002ff0075a7 */ /* 0x000f24000800111c */
[----:B---34-:R-:W-:Y:S05]  /*20d0*/  @!P0 BRA `(.L_x_64) ;  /* 0x0000000800c88947 */ /* 0x018fea0003800000 */
.L_x_81:
        /* <DEDUP_REMOVED lines=11> */
[----:B------:R-:W-:Y:S02]  /*2190*/  UIADD3 UR6, UP0, UPT, UR16, 0x2, URZ ;  /* 0x0000000210067890 */ /* 0x000fe4000ff1e0ff */
[----:B------:R-:W-:Y:S02]  /*21a0*/  UIADD3 UR32, UP1, UPT, UR30, 0x2, URZ ;  /* 0x000000021e207890 */ /* 0x000fe4000ff3e0ff */
[----:B------:R-:W-:Y:S02]  /*21b0*/  UIADD3 UR34, UP2, UPT, UR16, 0x4, URZ ;  /* 0x0000000410227890 */ /* 0x000fe4000ff5e0ff */
[----:B------:R-:W-:Y:S02]  /*21c0*/  UIADD3 UR36, UP3, UPT, UR30, 0x4, URZ ;  /* 0x000000041e247890 */ /* 0x000fe4000ff7e0ff */
[----:B------:R-:W-:-:S02]  /*21d0*/  UIADD3.X UR7, UPT, UPT, UR17, URZ, URZ, UP0, !UPT ;  /* 0x000000ff11077290 */ /* 0x000fc400087fe4ff */
[----:B------:R-:W-:Y:S02]  /*21e0*/  UIADD3.X UR33, UPT, UPT, UR31, URZ, URZ, UP1, !UPT ;  /* 0x000000ff1f217290 */ /* 0x000fe40008ffe4ff */
[----:B------:R-:W-:Y:S02]  /*21f0*/  UIADD3.X UR35, UPT, UPT, UR17, URZ, URZ, UP2, !UPT ;  /* 0x000000ff11237290 */ /* 0x000fe400097fe4ff */
[----:B------:R-:W-:Y:S01]  /*2200*/  UIADD3.X UR37, UPT, UPT, UR31, URZ, URZ, UP3, !UPT ;  /* 0x000000ff1f257290 */ /* 0x000fe20009ffe4ff */
        /* <DEDUP_REMOVED lines=8> */
[----:B------:R3:W-:Y:S01]  /*2290*/  UTCQMMA gdesc[UR10], gdesc[UR12], tmem[UR23], tmem[UR38], idesc[UR39], UPT ;  /* 0x00ff260c0a0075ea */ /* 0x0007e2000b800317 */
[----:B------:R-:W-:Y:S01]  /*22a0*/  UMOV UR44, 0x0 ;  /* 0x00000000002c7882 */ /* 0x000fe20000000000 */
[----:B------:R-:W-:Y:S01]  /*22b0*/  UMOV UR45, 0x4200010 ;  /* 0x04200010002d7882 */ /* 0x000fe20000000000 */
[----:B------:R3:W-:Y:S01]  /*22c0*/  UTCQMMA gdesc[UR16], gdesc[UR30], tmem[UR23], tmem[UR40], idesc[UR41], UPT ;  /* 0x00ff281e100075ea */ /* 0x0007e2000b800317 */
[----:B------:R3:W-:Y:S01]  /*22d0*/  UTCQMMA gdesc[UR6], gdesc[UR32], tmem[UR23], tmem[UR42], idesc[UR43], UPT ;  /* 0x00ff2a20060075ea */ /* 0x0007e2000b800317 */
[----:B------:R3:W-:Y:S01]  /*22e0*/  UTCQMMA gdesc[UR34], gdesc[UR36], tmem[UR23], tmem[UR44], idesc[UR45], UPT ;  /* 0x00ff2c24220075ea */ /* 0x0007e2000b800317 */
[----:B------:R-:W-:Y:S01]  /*22f0*/  NOP ;  /* 0x0000000000007918 */ /* 0x000fe20000000000 */
.L_x_65:
[----:B------:R-:W-:Y:S01]  /*2300*/  ELECT P0, URZ, PT ;  /* 0x0000000000ff782f */ /* 0x000fe20003800000 */
[----:B---3--:R-:W-:-:S03]  /*2310*/  UIADD3 UR6, UPT, UPT, UR28, 0x18020, URZ ;  /* 0x000180201c067890 */ /* 0x008fc6000fffe0ff */
[----:B------:R-:W-:Y:S01]  /*2320*/  ISETP.LT.U32.AND P0, PT, R36, 0x20, P0 ;  /* 0x000000202400780c */ /* 0x000fe20000701070 */
[----:B------:R-:W-:-:S12]  /*2330*/  UMOV UR7, URZ ;  /* 0x000000ff00077c82 */ /* 0x000fd80008000000 */
[----:B------:R-:W-:Y:S01]  /*2340*/  VOTEU.ANY UP0, P0 ;  /* 0x0000000000ff7886 */ /* 0x000fe20000000100 */
[----:B------:R-:W-:-:S04]  /*2350*/  VOTEU.ANY UP1, P0 ;  /* 0x0000000000ff7886 */ /* 0x000fc80000020100 */
[----:B------:R-:W-:Y:S02]  /*2360*/  @UP0 UMOV UR6, UR6 ;  /* 0x0000000600060c82 */ /* 0x000fe40008000000 */
[----:B------:R3:W-:Y:S01]  /*2370*/  @UP1 UTCBAR [UR6], URZ ;  /* 0x000000ff060013e9 */ /* 0x0007e200080000ff */
[----:B------:R-:W-:Y:S06]  /*2380*/  BAR.SYNC.DEFER_BLOCKING 0x0 ;  /* 0x0000000000007b1d */ /* 0x000fec0000010000 */
[----:B------:R-:W4:Y:S02]  /*2390*/  SYNCS.PHASECHK.TRANS64.TRYWAIT P0, [UR28+0x18020], R2 ;  /* 0x01802002ff0075a7 */ /* 0x000f24000800111c */
[----:B---34-:R-:W-:Y:S05]  /*23a0*/  @!P0 BRA `(.L_x_66) ;  /* 0x0000000800208947 */ /* 0x018fea0003800000 */
.L_x_82:
[----:B------:R-:W-:Y:S02]  /*23b0*/  UIADD3 UR9, UPT, UPT, UR9, 0x1, URZ ;  /* 0x0000000109097890 */ /* 0x000fe4000fffe0ff */
[----:B------:R-:W-:Y:S02]  /*23c0*/  UIADD3 UR14, UPT, UPT, UR14, 0x80, URZ ;  /* 0x000000800e0e7890 */ /* 0x000fe4000fffe0ff */
[----:B------:R-:W-:-:S04]  /*23d0*/  UISETP.NE.U32.AND UP0, UPT, UR9, 0x4, UPT ;  /* 0x000000040900788c */ /* 0x000fc8000bf05070 */
[----:B------:R-:W-:Y:S02]  /*23e0*/  USEL UR5, URZ, 0x1, UP0 ;  /* 0x00000001ff057887 */ /* 0x000fe40008000000 */
[----:B------:R-:W-:Y:S02]  /*23f0*/  USEL UR9, UR9, URZ, UP0 ;  /* 0x000000ff09097287 */ /* 0x000fe40008000000 */
[----:B--2---:R-:W-:Y:S02]  /*2400*/  UISETP.GE.AND UP0, UPT, UR14, UR29, UPT ;  /* 0x0000001d0e00728c */ /* 0x004fe4000bf06270 */
[----:B------:R-:W-:-:S07]  /*2410*/  ULOP3.LUT UR4, UR4, UR5, URZ, 0x3c, !UPT ;  /* 0x0000000504047292 */ /* 0x000fce000f8e3cff */
[----:B------:R-:W-:Y:S05]  /*2420*/  BRA.U !UP0, `(.L_x_67) ;  /* 0xfffffff908b47547 */ /* 0x000fea000b83ffff */
.L_x_60:
[----:B---34-:R-:W-:Y:S01]  /*2430*/  BAR.SYNC.DEFER_BLOCKING 0x0 ;  /* 0x0000000000007b1d */ /* 0x018fe20000010000 */
[C---:B------:R-:W-:Y:S02]  /*2440*/  IMAD.SHL.U32 R2, R0.reuse, 0x40, RZ ;  /* 0x0000004000027824 */ /* 0x040fe400078e00ff */
[C---:B------:R-:W-:Y:S02]  /*2450*/  IMAD.SHL.U32 R3, R0.reuse, 0x10, RZ ;  /* 0x0000001000037824 */ /* 0x040fe400078e00ff */
[----:B-----5:R-:W-:Y:S01]  /*2460*/  IMAD.SHL.U32 R4, R0, 0x2, RZ ;  /* 0x0000000200047824 */ /* 0x020fe200078e00ff */
[----:B------:R-:W-:Y:S04]  /*2470*/  BSSY.RECONVERGENT B4, `(.L_x_68) ;  /* 0x0000004000047945 */ /* 0x000fe80003800200 */
[----:B------:R-:W-:Y:S05]  /*2480*/  @P3 BRA `(.L_x_69) ;  /* 0x0000000000083947 */ /* 0x000fea0003800000 */
[----:B------:R-:W2:Y:S02]  /*2490*/  SYNCS.CCTL.IV [UR8+0x18000] ;  /* 0x01800000ff0079b1 */ /* 0x000ea40008000008 */
[----:B--2---:R-:W2:Y:S02]  /*24a0*/  SYNCS.CCTL.IV [UR8+0x18020] ;  /* 0x01802000ff0079b1 */ /* 0x004ea40008000008 */
.L_x_69:
[----:B------:R-:W-:Y:S05]  /*24b0*/  BSYNC.RECONVERGENT B4 ;  /* 0x0000000000047941 */ /* 0x000fea0003800200 */
.L_x_68:
[----:B--2---:R-:W-:Y:S06]  /*24c0*/  BAR.SYNC.DEFER_BLOCKING 0x0 ;  /* 0x0000000000007b1d */ /* 0x004fec0000010000 */
[----:B------:R-:W-:Y:S04]  /*24d0*/  BSSY.RECONVERGENT B4, `(.L_x_70) ;  /* 0x0000004000047945 */ /* 0x000fe80003800200 */
[----:B------:R-:W-:Y:S05]  /*24e0*/  @P3 BRA `(.L_x_71) ;  /* 0x0000000000083947 */ /* 0x000fea0003800000 */
[----:B------:R-:W2:Y:S02]  /*24f0*/  SYNCS.CCTL.IV [UR8+0x18008] ;  /* 0x01800800ff0079b1 */ /* 0x000ea40008000008 */
[----:B--2---:R-:W2:Y:S02]  /*2500*/  SYNCS.CCTL.IV [UR8+0x18028] ;  /* 0x01802800ff0079b1 */ /* 0x004ea40008000008 */
.L_x_71:
[----:B------:R-:W-:Y:S05]  /*2510*/  BSYNC.RECONVERGENT B4 ;  /* 0x0000000000047941 */ /* 0x000fea0003800200 */
.L_x_70:
[----:B--2---:R-:W-:Y:S06]  /*2520*/  BAR.SYNC.DEFER_BLOCKING 0x0 ;  /* 0x0000000000007b1d */ /* 0x004fec0000010000 */
[----:B------:R-:W-:Y:S04]  /*2530*/  BSSY.RECONVERGENT B4, `(.L_x_72) ;  /* 0x0000004000047945 */ /* 0x000fe80003800200 */
[----:B------:R-:W-:Y:S05]  /*2540*/  @P3 BRA `(.L_x_73) ;  /* 0x0000000000083947 */ /* 0x000fea0003800000 */
[----:B------:R-:W2:Y:S02]  /*2550*/  SYNCS.CCTL.IV [UR8+0x18010] ;  /* 0x01801000ff0079b1 */ /* 0x000ea40008000008 */
[----:B--2---:R-:W2:Y:S02]  /*2560*/  SYNCS.CCTL.IV [UR8+0x18030] ;  /* 0x01803000ff0079b1 */ /* 0x004ea40008000008 */
.L_x_73:
[----:B------:R-:W-:Y:S05]  /*2570*/  BSYNC.RECONVERGENT B4 ;  /* 0x0000000000047941 */ /* 0x000fea0003800200 */
.L_x_72:
[----:B--2---:R-:W-:Y:S06]  /*2580*/  BAR.SYNC.DEFER_BLOCKING 0x0 ;  /* 0x0000000000007b1d */ /* 0x004fec0000010000 */
[----:B------:R-:W-:Y:S04]  /*2590*/  BSSY.RECONVERGENT B4, `(.L_x_74) ;  /* 0x0000004000047945 */ /* 0x000fe80003800200 */
[----:B------:R-:W-:Y:S05]  /*25a0*/  @P3 BRA `(.L_x_75) ;  /* 0x0000000000083947 */ /* 0x000fea0003800000 */
[----:B------:R-:W2:Y:S02]  /*25b0*/  SYNCS.CCTL.IV [UR8+0x18018] ;  /* 0x01801800ff0079b1 */ /* 0x000ea40008000008 */
[----:B--2---:R-:W2:Y:S02]  /*25c0*/  SYNCS.CCTL.IV [UR8+0x18038] ;  /* 0x01803800ff0079b1 */ /* 0x004ea40008000008 */
.L_x_75:
[----:B------:R-:W-:Y:S05]  /*25d0*/  BSYNC.RECONVERGENT B4 ;  /* 0x0000000000047941 */ /* 0x000fea0003800200 */
.L_x_74:
[----:B------:R-:W-:Y:S01]  /*25e0*/  USHF.L.U32 UR4, UR22, 0x15, URZ ;  /* 0x0000001516047899 */ /* 0x000fe200080006ff */
[----:B------:R-:W-:Y:S01]  /*25f0*/  SHF.R.U32.HI R5, RZ, 0x1, R0 ;  /* 0x00000001ff057819 */ /* 0x000fe20000011600 */
[----:B------:R-:W-:Y:S01]  /*2600*/  USHF.L.U32 UR22, UR22, 0x4, URZ ;  /* 0x0000000416167899 */ /* 0x000fe200080006ff */
[----:B------:R-:W-:Y:S01]  /*2610*/  LOP3.LUT R2, R2, 0x1800, RZ, 0xc0, !PT ;  /* 0x0000180002027812 */ /* 0x000fe200078ec0ff */
[----:B------:R-:W-:Y:S01]  /*2620*/  ULOP3.LUT UR4, UR4, 0x600000, URZ, 0xc0, !UPT ;  /* 0x0060000004047892 */ /* 0x000fe2000f8ec0ff */
[----:B------:R-:W-:Y:S01]  /*2630*/  LOP3.LUT R4, R4, 0x20, RZ, 0xc0, !PT ;  /* 0x0000002004047812 */ /* 0x000fe200078ec0ff */
[----:B------:R-:W-:Y:S01]  /*2640*/  ULOP3.LUT UR22, UR22, 0x40, URZ, 0xc0, !UPT ;  /* 0x0000004016167892 */ /* 0x000fe2000f8ec0ff */
[----:B------:R-:W-:Y:S01]  /*2650*/  LOP3.LUT R2, R2, 0x70, R3, 0xf8, !PT ;  /* 0x0000007002027812 */ /* 0x000fe200078ef803 */
[----:B------:R-:W-:Y:S01]  /*2660*/  IMAD.SHL.U32 R0, R0, 0x80, RZ ;  /* 0x0000008000007824 */ /* 0x000fe200078e00ff */
[----:B------:R-:W-:Y:S01]  /*2670*/  LOP3.LUT R5, R4, 0x40, R5, 0xf8, !PT ;  /* 0x0000004004057812 */ /* 0x000fe200078ef805 */
[----:B------:R-:W-:Y:S01]  /*2680*/  UIADD3 UR4, UPT, UPT, UR22, UR4, UR23 ;  /* 0x0000000416047290 */ /* 0x000fe2000fffe017 */
[----:B------:R-:W-:-:S02]  /*2690*/  ELECT P0, URZ, PT ;  /* 0x0000000000ff782f */ /* 0x000fc40003800000 */
[----:B------:R-:W-:Y:S01]  /*26a0*/  LOP3.LUT R5, R2, R5, RZ, 0x3c, !PT ;  /* 0x0000000502057212 */ /* 0x000fe200078e3cff */
[----:B------:R-:W-:Y:S01]  /*26b0*/  UMOV UR9, UR19 ;  /* 0x0000001300097c82 */ /* 0x000fe20008000000 */
[----:B------:R-:W-:Y:S01]  /*26c0*/  UMOV UR10, UR15 ;  /* 0x0000000f000a7c82 */ /* 0x000fe20008000000 */
[----:B------:R-:W-:Y:S02]  /*26d0*/  ISETP.LT.U32.AND P0, PT, R36, 0x20, P0 ;  /* 0x000000202400780c */ /* 0x000fe40000701070 */
[----:B------:R-:W-:Y:S02]  /*26e0*/  LOP3.LUT R0, R5, 0x780, R0, 0xf8, !PT ;  /* 0x0000078005007812 */ /* 0x000fe400078ef800 */
[----:B------:R-:W-:Y:S01]  /*26f0*/  LDTM.16dp32bit_t0_t15.x32 R4, tmem[UR4] ;  /* 0x00000004000479ee */ /* 0x000fe20008a80000 */
[----:B------:R-:W3:Y:S01]  /*2700*/  LDTM.16dp32bit_t16_t31.x32 R4, tmem[UR4+0x20] ;  /* 0x00002004000479ee */ /* 0x000ee20008aa0000 */
[----:B------:R-:W-:Y:S01]  /*2710*/  NOP ;  /* 0x0000000000007918 */ /* 0x000fe20000000000 */
[----:B------:R-:W-:-:S06]  /*2720*/  LOP3.LUT R2, R0, 0x10, RZ, 0x3c, !PT ;  /* 0x0000001000027812 */ /* 0x000fcc00078e3cff */
[----:B---3--:R-:W-:Y:S01]  /*2730*/  VOTEU.ANY UP1, P0 ;  /* 0x0000000000ff7886 */ /* 0x008fe20000020100 */
[----:B------:R-:W-:Y:S01]  /*2740*/  VOTEU.ANY UP0, P0 ;  /* 0x0000000000ff7886 */ /* 0x000fe20000000100 */
[----:B------:R-:W-:Y:S02]  /*2750*/  F2FP.SATFINITE.E4M3.F32.PACK_AB_MERGE_C R6, R7, R6, RZ ;  /* 0x000000060706723e */ /* 0x000fe400048070ff */
[----:B------:R-:W-:Y:S02]  /*2760*/  F2FP.SATFINITE.E4M3.F32.PACK_AB_MERGE_C R10, R11, R10, RZ ;  /* 0x0000000a0b0a723e */ /* 0x000fe400048070ff */
[----:B------:R-:W-:Y:S02]  /*2770*/  F2FP.SATFINITE.E4M3.F32.PACK_AB_MERGE_C R14, R15, R14, RZ ;  /* 0x0000000e0f0e723e */ /* 0x000fe400048070ff */
[----:B------:R-:W-:Y:S02]  /*2780*/  F2FP.SATFINITE.E4M3.F32.PACK_AB_MERGE_C R7, R19, R18, RZ ;  /* 0x000000121307723e */ /* 0x000fe400048070ff */
[----:B------:R-:W-:-:S02]  /*2790*/  F2FP.SATFINITE.E4M3.F32.PACK_AB_MERGE_C R22, R23, R22, RZ ;  /* 0x000000161716723e */ /* 0x000fc400048070ff */
[----:B------:R-:W-:Y:S02]  /*27a0*/  F2FP.SATFINITE.E4M3.F32.PACK_AB_MERGE_C R26, R27, R26, RZ ;  /* 0x0000001a1b1a723e */ /* 0x000fe400048070ff */
[----:B------:R-:W-:Y:S02]  /*27b0*/  F2FP.SATFINITE.E4M3.F32.PACK_AB_MERGE_C R30, R31, R30, RZ ;  /* 0x0000001e1f1e723e */ /* 0x000fe400048070ff */
[----:B------:R-:W-:Y:S02]  /*27c0*/  F2FP.SATFINITE.E4M3.F32.PACK_AB_MERGE_C R34, R35, R34, RZ ;  /* 0x000000222322723e */ /* 0x000fe400048070ff */
[----:B------:R-:W-:Y:S02]  /*27d0*/  F2FP.SATFINITE.E4M3.F32.PACK_AB_MERGE_C R4, R5, R4, R6 ;  /* 0x000000040504723e */ /* 0x000fe40004807006 */
[----:B------:R-:W-:Y:S02]  /*27e0*/  F2FP.SATFINITE.E4M3.F32.PACK_AB_MERGE_C R5, R9, R8, R10 ;  /* 0x000000080905723e */ /* 0x000fe4000480700a */
[----:B------:R-:W-:-:S02]  /*27f0*/  F2FP.SATFINITE.E4M3.F32.PACK_AB_MERGE_C R6, R13, R12, R14 ;  /* 0x0000000c0d06723e */ /* 0x000fc4000480700e */
[----:B------:R-:W-:Y:S02]  /*2800*/  F2FP.SATFINITE.E4M3.F32.PACK_AB_MERGE_C R7, R17, R16, R7 ;  /* 0x000000101107723e */ /* 0x000fe40004807007 */
[----:B------:R-:W-:Y:S02]  /*2810*/  F2FP.SATFINITE.E4M3.F32.PACK_AB_MERGE_C R20, R21, R20, R22 ;  /* 0x000000141514723e */ /* 0x000fe40004807016 */
[----:B------:R-:W-:Y:S01]  /*2820*/  F2FP.SATFINITE.E4M3.F32.PACK_AB_MERGE_C R21, R25, R24, R26 ;  /* 0x000000181915723e */ /* 0x000fe2000480701a */
[----:B--2---:R2:W-:Y:S01]  /*2830*/  STS.128 [R0+UR8], R4 ;  /* 0x0000000400007988 */ /* 0x0045e20008000c08 */
[----:B------:R-:W-:Y:S02]  /*2840*/  F2FP.SATFINITE.E4M3.F32.PACK_AB_MERGE_C R22, R29, R28, R30 ;  /* 0x0000001c1d16723e */ /* 0x000fe4000480701e */
[----:B------:R-:W-:-:S05]  /*2850*/  F2FP.SATFINITE.E4M3.F32.PACK_AB_MERGE_C R23, R33, R32, R34 ;  /* 0x000000202117723e */ /* 0x000fca0004807022 */
[----:B------:R2:W-:Y:S01]  /*2860*/  STS.128 [R2+UR8], R20 ;  /* 0x0000001402007988 */ /* 0x0005e20008000c08 */
[----:B------:R3:W-:Y:S06]  /*2870*/  MEMBAR.ALL.CTA ;  /* 0x0000000000007992 */ /* 0x0007ec0000008000 */
[----:B---3--:R-:W3:Y:S02]  /*2880*/  FENCE.VIEW.ASYNC.S ;  /* 0x00000000000073c6 */ /* 0x008ee40000000000 */
[----:B---3--:R-:W-:Y:S06]  /*2890*/  BAR.SYNC.DEFER_BLOCKING 0x0 ;  /* 0x0000000000007b1d */ /* 0x008fec0000010000 */
[----:B------:R2:W-:Y:S01]  /*28a0*/  @UP1 UTMASTG.2D [UR8], [UR20] ;  /* 0x00000008140013b5 */ /* 0x0005e20008008000 */
[----:B------:R0:W-:Y:S01]  /*28b0*/  UTMACMDFLUSH ;  /* 0x00000000000079b7 */ /* 0x0001e20000000000 */
[----:B------:R-:W-:-:S04]  /*28c0*/  DEPBAR.LE SB0, 0x0 ;  /* 0x000080000000791a */ /* 0x000fc80000000000 */
[----:B------:R-:W-:Y:S08]  /*28d0*/  BAR.SYNC.DEFER_BLOCKING 0x0 ;  /* 0x0000000000007b1d */ /* 0x000ff00000010000 */
[----:B------:R-:W-:Y:S06]  /*28e0*/  BAR.SYNC.DEFER_BLOCKING 0x0 ;  /* 0x0000000000007b1d */ /* 0x000fec0000010000 */
[----:B--2---:R-:W-:Y:S05]  /*28f0*/  @P2 BRA `(.L_x_76) ;  /* 0x0000000000a02947 */ /* 0x004fea0003800000 */
[----:B------:R-:W2:Y:S01]  /*2900*/  S2UR UR5, SR_CgaCtaId ;  /* 0x00000000000579c3 */ /* 0x000ea20000008800 */
[----:B------:R-:W-:Y:S01]  /*2910*/  NOP ;  /* 0x0000000000007918 */ /* 0x000fe20000000000 */
[----:B------:R-:W-:Y:S01]  /*2920*/  UMOV UR4, 0x50 ;  /* 0x0000005000047882 */ /* 0x000fe20000000000 */
[----:B------:R-:W-:Y:S02]  /*2930*/  IMAD.U32 R0, RZ, RZ, UR23 ;  /* 0x00000017ff007e24 */ /* 0x000fe4000f8e00ff */
[----:B------:R-:W-:Y:S02]  /*2940*/  IMAD.MOV.U32 R3, RZ, RZ, 0xf ;  /* 0x0000000fff037424 */ /* 0x000fe400078e00ff */
[----:B------:R-:W-:Y:S01]  /*2950*/  IMAD.MOV.U32 R7, RZ, RZ, 0x1 ;  /* 0x00000001ff077424 */ /* 0x000fe200078e00ff */
[----:B------:R-:W-:-:S04]  /*2960*/  LOP3.LUT R0, R0, 0xffff, RZ, 0xc0, !PT ;  /* 0x0000ffff00007812 */ /* 0x000fc800078ec0ff */
[----:B------:R-:W-:-:S05]  /*2970*/  SHF.R.U32.HI R0, RZ, 0x5, R0 ;  /* 0x00000005ff007819 */ /* 0x000fca0000011600 */
[----:B------:R-:W-:Y:S01]  /*2980*/  VIADD R2, R0, 0x10 ;  /* 0x0000001000027836 */ /* 0x000fe20000000000 */
[----:B------:R-:W-:Y:S01]  /*2990*/  SHF.L.U32 R0, R3, R0, RZ ;  /* 0x0000000003007219 */ /* 0x000fe200000006ff */
[----:B--2---:R-:W-:-:S03]  /*29a0*/  ULEA UR6, UR5, UR4, 0x18 ;  /* 0x0000000405067291 */ /* 0x004fc6000f8ec0ff */
[----:B------:R-:W-:-:S04]  /*29b0*/  SHF.L.U32 R3, R7, R2, RZ ;  /* 0x0000000207037219 */ /* 0x000fc800000006ff */
[----:B------:R-:W-:Y:S02]  /*29c0*/  LOP3.LUT R0, R3, R0, RZ, 0xfc, !PT ;  /* 0x0000000003007212 */ /* 0x000fe400078efcff */
[----:B------:R-:W2:Y:S02]  /*29d0*/  LDS R5, [UR6] ;  /* 0x00000006ff057984 */ /* 0x000ea40008000800 */
[C---:B------:R-:W-:Y:S02]  /*29e0*/  LOP3.LUT R2, R0.reuse, 0xffff, RZ, 0xc0, !PT ;  /* 0x0000ffff00027812 */ /* 0x040fe400078ec0ff */
[----:B--2---:R-:W-:-:S04]  /*29f0*/  LOP3.LUT R3, R0, 0xffff, R5, 0x80, !PT ;  /* 0x0000ffff00037812 */ /* 0x004fc800078e8005 */
[----:B------:R-:W-:-:S13]  /*2a00*/  ISETP.NE.AND P0, PT, R3, R2, PT ;  /* 0x000000020300720c */ /* 0x000fda0003f05270 */
[----:B------:R-:W-:Y:S05]  /*2a10*/  @P0 BRA `(.L_x_77) ;  /* 0x0000000000500947 */ /* 0x000fea0003800000 */
[----:B------:R-:W-:Y:S02]  /*2a20*/  SHF.R.U32.HI R5, RZ, 0x10, R5 ;  /* 0x00000010ff057819 */ /* 0x000fe40000011605 */
[----:B------:R-:W-:-:S04]  /*2a30*/  SHF.R.U32.HI R2, RZ, 0x10, R0 ;  /* 0x00000010ff027819 */ /* 0x000fc80000011600 */
[----:B------:R-:W-:-:S04]  /*2a40*/  LOP3.LUT R5, R5, R2, RZ, 0xc0, !PT ;  /* 0x0000000205057212 */ /* 0x000fc800078ec0ff */
[----:B------:R-:W-:-:S13]  /*2a50*/  ISETP.NE.AND P0, PT, R5, R2, PT ;  /* 0x000000020500720c */ /* 0x000fda0003f05270 */
[----:B------:R-:W-:Y:S05]  /*2a60*/  @P0 BRA `(.L_x_78) ;  /* 0x0000000000300947 */ /* 0x000fea0003800000 */
[----:B------:R-:W-:Y:S01]  /*2a70*/  R2UR UR4, R0 ;  /* 0x00000000000472ca */ /* 0x000fe200000e0000 */
[----:B------:R-:W-:Y:S01]  /*2a80*/  VOTEU.ANY UR5, UPT, PT ;  /* 0x0000000000057886 */ /* 0x000fe200038e0100 */
[----:B------:R-:W2:Y:S01]  /*2a90*/  S2R R0, SR_LANEID ;  /* 0x0000000000007919 */ /* 0x000ea20000000000 */
[----:B------:R-:W-:-:S10]  /*2aa0*/  UFLO.U32 UR5, UR5 ;  /* 0x00000005000572bd */ /* 0x000fd400080e0000 */
[----:B------:R-:W-:-:S06]  /*2ab0*/  ULOP3.LUT UR4, URZ, UR4, URZ, 0x33, !UPT ;  /* 0x00000004ff047292 */ /* 0x000fcc000f8e33ff */
[----:B------:R-:W-:-:S04]  /*2ac0*/  IMAD.U32 R2, RZ, RZ, UR4 ;  /* 0x00000004ff027e24 */ /* 0x000fc8000f8e00ff */
[----:B------:R-:W3:Y:S02]  /*2ad0*/  REDUX UR7, R2 ;  /* 0x00000000020773c4 */ /* 0x000ee40000000000 */
[----:B------:R4:W-:Y:S01]  /*2ae0*/  UTCATOMSWS.AND URZ, UR4 ;  /* 0x0000000400ff79e3 */ /* 0x0009e20008000000 */
[----:B--2---:R-:W-:Y:S01]  /*2af0*/  ISETP.EQ.U32.AND P0, PT, R0, UR5, PT ;  /* 0x0000000500007c0c */ /* 0x004fe2000bf02070 */
[----:B---3--:R-:W-:-:S12]  /*2b00*/  IMAD.U32 R0, RZ, RZ, UR7 ;  /* 0x00000007ff007e24 */ /* 0x008fd8000f8e00ff */
[----:B------:R4:W-:Y:S01]  /*2b10*/  @P0 ATOMS.AND RZ, [UR6], R0 ;  /* 0x00000000ffff098c */ /* 0x0009e2000a800006 */
[----:B------:R-:W-:Y:S05]  /*2b20*/  BRA `(.L_x_76) ;  /* 0x0000000000147947 */ /* 0x000fea0003800000 */
.L_x_78:
[----:B------:R-:W-:-:S07]  /*2b30*/  MOV R2, 0x2b50 ;  /* 0x00002b5000027802 */ /* 0x000fce0000000f00 */
[----:B-1----:R-:W-:Y:S05]  /*2b40*/  CALL.REL.NOINC `($__internal_0_$__cuda_sm10x_tcgen05_guardrail_trap_col_being_dealloced_not_returned_by_alloc) ;  /* 0x0000000000447944 */ /* 0x002fea0003c00000 */
[----:B------:R-:W-:Y:S05]  /*2b50*/  BRA `(.L_x_76) ;  /* 0x0000000000087947 */ /* 0x000fea0003800000 */
.L_x_77:
[----:B------:R-:W-:-:S07]  /*2b60*/  MOV R2, 0x2b80 ;  /* 0x00002b8000027802 */ /* 0x000fce0000000f00 */
[----:B-1----:R-:W-:Y:S05]  /*2b70*/  CALL.REL.NOINC `($__internal_2_$__cuda_sm10x_tcgen05_guardrail_trap_unallocated_columns_being_dealloced) ;  /* 0x0000000000507944 */ /* 0x002fea0003c00000 */
.L_x_76:
[----:B------:R-:W-:Y:S01]  /*2b80*/  NOP ;  /* 0x0000000000007918 */ /* 0x000fe20000000000 */
[----:B----4-:R-:W-:Y:S05]  /*2b90*/  EXIT ;  /* 0x000000000000794d */ /* 0x010fea0003800000 */
.L_x_61:
[----:B------:R-:W2:Y:S02]  /*2ba0*/  SYNCS.PHASECHK.TRANS64.TRYWAIT P0, [UR8+0x18000], RZ ;  /* 0x018000ffff0075a7 */ /* 0x000ea40008001108 */
[----:B--2---:R-:W-:Y:S05]  /*2bb0*/  @!P0 BRA `(.L_x_61) ;  /* 0xfffffffc00f88947 */ /* 0x004fea000383ffff */
[----:B------:R-:W-:Y:S05]  /*2bc0*/  BRA `(.L_x_79) ;  /* 0xfffffff000107947 */ /* 0x000fea000383ffff */
.L_x_63:
[----:B------:R-:W2:Y:S02]  /*2bd0*/  SYNCS.PHASECHK.TRANS64.TRYWAIT P1, [UR8+0x18020], RZ ;  /* 0x018020ffff0075a7 */ /* 0x000ea40008021108 */
[----:B--2---:R-:W-:Y:S05]  /*2be0*/  @!P1 BRA `(.L_x_63) ;  /* 0xfffffffc00f89947 */ /* 0x004fea000383ffff */
[----:B------:R-:W-:Y:S05]  /*2bf0*/  BRA `(.L_x_80) ;  /* 0xfffffff000ac7947 */ /* 0x000fea000383ffff */
.L_x_64:
[----:B------:R-:W3:Y:S02]  /*2c00*/  SYNCS.PHASECHK.TRANS64.TRYWAIT P0, [UR28+0x18000], R2 ;  /* 0x01800002ff0075a7 */ /* 0x000ee4000800111c */
[----:B---3--:R-:W-:Y:S05]  /*2c10*/  @!P0 BRA `(.L_x_64) ;  /* 0xfffffffc00f88947 */ /* 0x008fea000383ffff */
[----:B------:R-:W-:Y:S05]  /*2c20*/  BRA `(.L_x_81) ;  /* 0xfffffff4002c7947 */ /* 0x000fea000383ffff */
.L_x_66:
[----:B------:R-:W3:Y:S02]  /*2c30*/  SYNCS.PHASECHK.TRANS64.TRYWAIT P0, [UR28+0x18020], R2 ;  /* 0x01802002ff0075a7 */ /* 0x000ee4000800111c */
[----:B---3--:R-:W-:Y:S05]  /*2c40*/  @!P0 BRA `(.L_x_66) ;  /* 0xfffffffc00f88947 */ /* 0x008fea000383ffff */
[----:B------:R-:W-:Y:S05]  /*2c50*/  BRA `(.L_x_82) ;  /* 0xfffffff400d47947 */ /* 0x000fea000383ffff */
        .weak           $__internal_0_$__cuda_sm10x_tcgen05_guardrail_trap_col_being_dealloced_not_returned_by_alloc
        .type           $__internal_0_$__cuda_sm10x_tcgen05_guardrail_trap_col_being_dealloced_not_returned_by_alloc,@function
        .size           $__internal_0_$__cuda_sm10x_tcgen05_guardrail_trap_col_being_dealloced_not_returned_by_alloc,($__internal_1_$__cuda_sm10x_tcgen05_guardrail_trap_phase_invalid_during_alloc - $__internal_0_$__cuda_sm10x_tcgen05_guardrail_trap_col_being_dealloced_not_returned_by_alloc)
$__internal_0_$__cuda_sm10x_tcgen05_guardrail_trap_col_being_dealloced_not_returned_by_alloc:
[----:B------:R-:W-:Y:S05]  /*2c60*/  BPT.TRAP 0x1 ;  /* 0x000000040000795c */ /* 0x000fea0000300000 */
[----:B------:R-:W-:-:S04]  /*2c70*/  IMAD.MOV.U32 R3, RZ, RZ, 0x0 ;  /* 0x00000000ff037424 */ /* 0x000fc800078e00ff */
[----:B------:R-:W-:Y:S05]  /*2c80*/  RET.REL.NODEC R2 `(gluon_tcgen05) ;  /* 0xffffffd002dc7950 */ /* 0x000fea0003c3ffff */
        .weak           $__internal_1_$__cuda_sm10x_tcgen05_guardrail_trap_phase_invalid_during_alloc
        .type           $__internal_1_$__cuda_sm10x_tcgen05_guardrail_trap_phase_invalid_during_alloc,@function
        .size           $__internal_1_$__cuda_sm10x_tcgen05_guardrail_trap_phase_invalid_during_alloc,($__internal_2_$__cuda_sm10x_tcgen05_guardrail_trap_unallocated_columns_being_dealloced - $__internal_1_$__cuda_sm10x_tcgen05_guardrail_trap_phase_invalid_during_alloc)
$__internal_1_$__cuda_sm10x_tcgen05_guardrail_trap_phase_invalid_during_alloc:
[----:B------:R-:W-:Y:S05]  /*2c90*/  BPT.TRAP 0x1 ;  /* 0x000000040000795c */ /* 0x000fea0000300000 */
[----:B------:R-:W-:-:S04]  /*2ca0*/  IMAD.MOV.U32 R3, RZ, RZ, 0x0 ;  /* 0x00000000ff037424 */ /* 0x000fc800078e00ff */
[----:B------:R-:W-:Y:S05]  /*2cb0*/  RET.REL.NODEC R2 `(gluon_tcgen05) ;  /* 0xffffffd002d07950 */ /* 0x000fea0003c3ffff */
        .weak           $__internal_2_$__cuda_sm10x_tcgen05_guardrail_trap_unallocated_columns_being_dealloced
        .type           $__internal_2_$__cuda_sm10x_tcgen05_guardrail_trap_unallocated_columns_being_dealloced,@function
        .size           $__internal_2_$__cuda_sm10x_tcgen05_guardrail_trap_unallocated_columns_being_dealloced,(.L_x_86 - $__internal_2_$__cuda_sm10x_tcgen05_guardrail_trap_unallocated_columns_being_dealloced)
$__internal_2_$__cuda_sm10x_tcgen05_guardrail_trap_unallocated_columns_being_dealloced:
[----:B------:R-:W-:Y:S05]  /*2cc0*/  BPT.TRAP 0x1 ;  /* 0x000000040000795c */ /* 0x000fea0000300000 */
[----:B------:R-:W-:-:S04]  /*2cd0*/  IMAD.MOV.U32 R3, RZ, RZ, 0x0 ;  /* 0x00000000ff037424 */ /* 0x000fc800078e00ff */
[----:B------:R-:W-:Y:S05]  /*2ce0*/  RET.REL.NODEC R2 `(gluon_tcgen05) ;  /* 0xffffffd002c47950 */ /* 0x000fea0003c3ffff */
.L_x_83:
[----:B------:R-:W-:-:S00]  /*2cf0*/  BRA `(.L_x_83) ;  /* 0xfffffffc00fc7947 */ /* 0x000fc0000383ffff */
[----:B------:R-:W-:-:S00]  /*2d00*/  NOP ;  /* 0x0000000000007918 */ /* 0x000fc00000000000 */
[----:B------:R-:W-:-:S00]  /*2d10*/  NOP ;  /* 0x0000000000007918 */ /* 0x000fc00000000000 */
[----:B------:R-:W-:-:S00]  /*2d20*/  NOP ;  /* 0x0000000000007918 */ /* 0x000fc00000000000 */
[----:B------:R-:W-:-:S00]  /*2d30*/  NOP ;  /* 0x0000000000007918 */ /* 0x000fc00000000000 */
[----:B------:R-:W-:-:S00]  /*2d40*/  NOP ;  /* 0x0000000000007918 */ /* 0x000fc00000000000 */
[----:B------:R-:W-:-:S00]  /*2d50*/  NOP ;  /* 0x0000000000007918 */ /* 0x000fc00000000000 */
[----:B------:R-:W-:-:S00]  /*2d60*/  NOP ;  /* 0x0000000000007918 */ /* 0x000fc00000000000 */
[----:B------:R-:W-:-:S00]  /*2d70*/  NOP ;  /* 0x0000000000007918 */ /* 0x000fc00000000000 */
.L_x_86:


//--------------------- .nv.shared.gluon_tcgen05  --------------------------
	.section	.nv.shared.gluon_tcgen05,"aw",@nobits
	.sectionflags	@""
	.align	16
	.zero		1024


//--------------------- .nv.shared.reserved.0     --------------------------
	.section	.nv.shared.reserved.0,"aw",@nobits
	.align	8
	.weak		__nv_reservedSMEM_offset_0_alias
	.size		__nv_reservedSMEM_offset_0_alias, 0, 64
	.other		__nv_reservedSMEM_offset_0_alias,@"STO_CUDA_RESERVED_SHARED STV_DEFAULT"
__nv_reservedSMEM_offset_0_alias:
	.zero		0
.nv.shared.reserved.0:
	.zero		64
	.weak		__nv_reservedSMEM_allocation_phase
	.type		__nv_reservedSMEM_allocation_phase,@object
	.size		__nv_reservedSMEM_allocation_phase,(.L_0 - __nv_reservedSMEM_allocation_phase)
__nv_reservedSMEM_allocation_phase:
	.zero		1
.L_0:
	.zero		7
	.weak		__nv_reservedSMEM_devtool_atexit_pc
	.type		__nv_reservedSMEM_devtool_atexit_pc,@object
	.size		__nv_reservedSMEM_devtool_atexit_pc,(__nv_reservedSMEM_allocation_mask - __nv_reservedSMEM_devtool_atexit_pc)
__nv_reservedSMEM_devtool_atexit_pc:
	.zero		8
	.weak		__nv_reservedSMEM_allocation_mask
	.type		__nv_reservedSMEM_allocation_mask,@object
	.size		__nv_reservedSMEM_allocation_mask,(.L_2 - __nv_reservedSMEM_allocation_mask)
__nv_reservedSMEM_allocation_mask:
	.zero		4
.L_2:


//--------------------- .nv.constant0.gluon_tcgen05 --------------------------
	.section	.nv.constant0.gluon_tcgen05,"a",@progbits
	.sectionflags	@""
	.align	4
.nv.constant0.gluon_tcgen05:
	.zero		976


//--------------------- SYMBOLS --------------------------

	.type		.nv.reservedSmem.offset0,@object
	.size		.nv.reservedSmem.offset0,0x4
	.type		.nv.reservedSmem.cap,@object
	.size		.nv.reservedSmem.cap,0x4
